	.target	sm_100a

	.elftype	@"ET_EXEC"


//--------------------- .note.nv.tkinfo           --------------------------
	.section	.note.nv.tkinfo,"",@"SHT_NOTE"
	.sectionflags	@"SHF_NOTE_NV_TKINFO"
	.tkinfo
        /*0018*/ 	.word	0x00000002
        /*0030*/ 	.string	""
        /*0030*/ 	.string	"ptxas"
        /*0030*/ 	.string	"Cuda compilation tools, release 13.0, V13.0.88"
        /*0030*/ 	.string	"Build cuda_13.0.r13.0/compiler.36424714_0"
        /*0030*/ 	.string	"-arch sm_100a -m 64 "



//--------------------- .note.nv.cuinfo           --------------------------
	.section	.note.nv.cuinfo,"",@"SHT_NOTE"
	.sectionflags	@"SHF_NOTE_NV_CUINFO"
        /*0018*/ 	.short	0x0002
        /*001a*/ 	.short	0x0064
        /*001c*/ 	.short	0x0082
	.zero		2


//--------------------- .nv.info                  --------------------------
	.section	.nv.info,"",@"SHT_CUDA_INFO"
	.align	4


	//----- nvinfo : EIATTR_REGCOUNT
	.align		4
        /*0000*/ 	.byte	0x04, 0x2f
        /*0002*/ 	.short	(.L_19 - .L_18)
	.align		4
.L_18:
        /*0004*/ 	.word	index@(_ZN7cutlass13device_kernelINS_4gemm6kernel13GemmUniversalIN4cute5tupleIJiiiiEEENS1_10collective13CollectiveMmaINS1_35MainloopSm100TmaUmmaWarpSpecializedILi2ELi2ELi4ENS5_IJNS4_1CILi1EEESB_SB_EEEEENS5_IJNSA_ILi64EEENSA_ILi256EEENSA_ILi128EEEEEENS_10bfloat16_tENS5_IJlSB_lEEESI_SJ_NS4_8TiledMMAINS4_8MMA_AtomIJNS4_20SM100_MMA_F16BF16_SSISI_SI_fLi64ELi256ELNS4_4UMMA5MajorE0ELSO_0ELNSN_7ScaleInE0ELSP_0EEEEEENS4_6LayoutISC_NS5_IJNSA_ILi0EEEST_ST_EEEEENS5_IJNS4_10UnderscoreESW_SW_EEEEENS4_13SM90_TMA_LOADENS4_14ComposedLayoutINS4_7SwizzleILi3ELi4ELi3EEENS4_18smem_ptr_flag_bitsILi16EEENSS_INS5_IJNSA_ILi8EEESE_EEENS5_IJSE_SB_EEEEEEEvNS4_8identityESZ_S19_vS1A_EENS_8epilogue10collective18CollectiveEpilogueINS1C_23Sm100TmaWarpSpecializedILi4ELi2ELi32ELb1ELb0EEEJSH_NS5_IJNSS_ISE_SB_EES1H_EEESI_SJ_SI_SJ_NS1C_6fusion15FusionCallbacksIS1G_NS1J_17LinearCombinationISI_fSI_fLNS_15FloatRoundStyleE2EEESH_S1I_JEEENS4_5SM1004TMEM4LOAD26SM100_TMEM_LOAD_16dp256b8xESZ_S19_NS4_17SM75_U32x4_LDSM_NENS4_14SM90_TMA_STOREES19_NS4_17SM90_U32x4_STSM_NENS4_39AutoVectorizingCopyWithAssumedAlignmentILi128EEEEEEvvEEEEvNT_6ParamsE)
        /*0008*/ 	.word	0x00000070


	//----- nvinfo : EIATTR_FRAME_SIZE
	.align		4
.L_19:
        /*000c*/ 	.byte	0x04, 0x11
        /*000e*/ 	.short	(.L_21 - .L_20)
	.align		4
.L_20:
        /*0010*/ 	.word	index@($__internal_2_$__cuda_sm10x_tcgen05_guardrail_trap_unallocated_columns_being_dealloced)
        /*0014*/ 	.word	0x00000000


	//----- nvinfo : EIATTR_FRAME_SIZE
	.align		4
.L_21:
        /*0018*/ 	.byte	0x04, 0x11
        /*001a*/ 	.short	(.L_23 - .L_22)
	.align		4
.L_22:
        /*001c*/ 	.word	index@($__internal_1_$__cuda_sm10x_tcgen05_guardrail_trap_phase_invalid_during_alloc)
        /*0020*/ 	.word	0x00000000


	//----- nvinfo : EIATTR_FRAME_SIZE
	.align		4
.L_23:
        /*0024*/ 	.byte	0x04, 0x11
        /*0026*/ 	.short	(.L_25 - .L_24)
	.align		4
.L_24:
        /*0028*/ 	.word	index@($__internal_0_$__cuda_sm10x_tcgen05_guardrail_trap_col_being_dealloced_not_returned_by_alloc)
        /*002c*/ 	.word	0x00000000


	//----- nvinfo : EIATTR_FRAME_SIZE
	.align		4
.L_25:
        /*0030*/ 	.byte	0x04, 0x11
        /*0032*/ 	.short	(.L_27 - .L_26)
	.align		4
.L_26:
        /*0034*/ 	.word	index@(_ZN7cutlass13device_kernelINS_4gemm6kernel13GemmUniversalIN4cute5tupleIJiiiiEEENS1_10collective13CollectiveMmaINS1_35MainloopSm100TmaUmmaWarpSpecializedILi2ELi2ELi4ENS5_IJNS4_1CILi1EEESB_SB_EEEEENS5_IJNSA_ILi64EEENSA_ILi256EEENSA_ILi128EEEEEENS_10bfloat16_tENS5_IJlSB_lEEESI_SJ_NS4_8TiledMMAINS4_8MMA_AtomIJNS4_20SM100_MMA_F16BF16_SSISI_SI_fLi64ELi256ELNS4_4UMMA5MajorE0ELSO_0ELNSN_7ScaleInE0ELSP_0EEEEEENS4_6LayoutISC_NS5_IJNSA_ILi0EEEST_ST_EEEEENS5_IJNS4_10UnderscoreESW_SW_EEEEENS4_13SM90_TMA_LOADENS4_14ComposedLayoutINS4_7SwizzleILi3ELi4ELi3EEENS4_18smem_ptr_flag_bitsILi16EEENSS_INS5_IJNSA_ILi8EEESE_EEENS5_IJSE_SB_EEEEEEEvNS4_8identityESZ_S19_vS1A_EENS_8epilogue10collective18CollectiveEpilogueINS1C_23Sm100TmaWarpSpecializedILi4ELi2ELi32ELb1ELb0EEEJSH_NS5_IJNSS_ISE_SB_EES1H_EEESI_SJ_SI_SJ_NS1C_6fusion15FusionCallbacksIS1G_NS1J_17LinearCombinationISI_fSI_fLNS_15FloatRoundStyleE2EEESH_S1I_JEEENS4_5SM1004TMEM4LOAD26SM100_TMEM_LOAD_16dp256b8xESZ_S19_NS4_17SM75_U32x4_LDSM_NENS4_14SM90_TMA_STOREES19_NS4_17SM90_U32x4_STSM_NENS4_39AutoVectorizingCopyWithAssumedAlignmentILi128EEEEEEvvEEEEvNT_6ParamsE)
        /*0038*/ 	.word	0x00000000


	//----- nvinfo : EIATTR_MIN_STACK_SIZE
	.align		4
.L_27:
        /*003c*/ 	.byte	0x04, 0x12
        /*003e*/ 	.short	(.L_29 - .L_28)
	.align		4
.L_28:
        /*0040*/ 	.word	index@(_ZN7cutlass13device_kernelINS_4gemm6kernel13GemmUniversalIN4cute5tupleIJiiiiEEENS1_10collective13CollectiveMmaINS1_35MainloopSm100TmaUmmaWarpSpecializedILi2ELi2ELi4ENS5_IJNS4_1CILi1EEESB_SB_EEEEENS5_IJNSA_ILi64EEENSA_ILi256EEENSA_ILi128EEEEEENS_10bfloat16_tENS5_IJlSB_lEEESI_SJ_NS4_8TiledMMAINS4_8MMA_AtomIJNS4_20SM100_MMA_F16BF16_SSISI_SI_fLi64ELi256ELNS4_4UMMA5MajorE0ELSO_0ELNSN_7ScaleInE0ELSP_0EEEEEENS4_6LayoutISC_NS5_IJNSA_ILi0EEEST_ST_EEEEENS5_IJNS4_10UnderscoreESW_SW_EEEEENS4_13SM90_TMA_LOADENS4_14ComposedLayoutINS4_7SwizzleILi3ELi4ELi3EEENS4_18smem_ptr_flag_bitsILi16EEENSS_INS5_IJNSA_ILi8EEESE_EEENS5_IJSE_SB_EEEEEEEvNS4_8identityESZ_S19_vS1A_EENS_8epilogue10collective18CollectiveEpilogueINS1C_23Sm100TmaWarpSpecializedILi4ELi2ELi32ELb1ELb0EEEJSH_NS5_IJNSS_ISE_SB_EES1H_EEESI_SJ_SI_SJ_NS1C_6fusion15FusionCallbacksIS1G_NS1J_17LinearCombinationISI_fSI_fLNS_15FloatRoundStyleE2EEESH_S1I_JEEENS4_5SM1004TMEM4LOAD26SM100_TMEM_LOAD_16dp256b8xESZ_S19_NS4_17SM75_U32x4_LDSM_NENS4_14SM90_TMA_STOREES19_NS4_17SM90_U32x4_STSM_NENS4_39AutoVectorizingCopyWithAssumedAlignmentILi128EEEEEEvvEEEEvNT_6ParamsE)
        /*0044*/ 	.word	0x00000000
.L_29:


//--------------------- .nv.compat                --------------------------
	.section	.nv.compat,"",@"SHT_CUDA_COMPAT_INFO"
	.align	4
        /*0000*/ 	.byte	0x02, 0x09, 0x01, 0x00, 0x02, 0x02, 0x02, 0x00, 0x02, 0x05, 0x05, 0x00, 0x03, 0x07, 0x01, 0x01
        /*0010*/ 	.byte	0x02, 0x03, 0x01, 0x00, 0x02, 0x06, 0x01, 0x00, 0x04, 0x0b, 0x08, 0x00, 0x09, 0x00, 0x00, 0x00
        /*0020*/ 	.byte	0x00, 0x00, 0x00, 0x00


//--------------------- .nv.info._ZN7cutlass13device_kernelINS_4gemm6kernel13GemmUniversalIN4cute5tupleIJiiiiEEENS1_10collective13CollectiveMmaINS1_35MainloopSm100TmaUmmaWarpSpecializedILi2ELi2ELi4ENS5_IJNS4_1CILi1EEESB_SB_EEEEENS5_IJNSA_ILi64EEENSA_ILi256EEENSA_ILi128EEEEEENS_10bfloat16_tENS5_IJlSB_lEEESI_SJ_NS4_8TiledMMAINS4_8MMA_AtomIJNS4_20SM100_MMA_F16BF16_SSISI_SI_fLi64ELi256ELNS4_4UMMA5MajorE0ELSO_0ELNSN_7ScaleInE0ELSP_0EEEEEENS4_6LayoutISC_NS5_IJNSA_ILi0EEEST_ST_EEEEENS5_IJNS4_10UnderscoreESW_SW_EEEEENS4_13SM90_TMA_LOADENS4_14ComposedLayoutINS4_7SwizzleILi3ELi4ELi3EEENS4_18smem_ptr_flag_bitsILi16EEENSS_INS5_IJNSA_ILi8EEESE_EEENS5_IJSE_SB_EEEEEEEvNS4_8identityESZ_S19_vS1A_EENS_8epilogue10collective18CollectiveEpilogueINS1C_23Sm100TmaWarpSpecializedILi4ELi2ELi32ELb1ELb0EEEJSH_NS5_IJNSS_ISE_SB_EES1H_EEESI_SJ_SI_SJ_NS1C_6fusion15FusionCallbacksIS1G_NS1J_17LinearCombinationISI_fSI_fLNS_15FloatRoundStyleE2EEESH_S1I_JEEENS4_5SM1004TMEM4LOAD26SM100_TMEM_LOAD_16dp256b8xESZ_S19_NS4_17SM75_U32x4_LDSM_NENS4_14SM90_TMA_STOREES19_NS4_17SM90_U32x4_STSM_NENS4_39AutoVectorizingCopyWithAssumedAlignmentILi128EEEEEEvvEEEEvNT_6ParamsE --------------------------
	.section	.nv.info._ZN7cutlass13device_kernelINS_4gemm6kernel13GemmUniversalIN4cute5tupleIJiiiiEEENS1_10collective13CollectiveMmaINS1_35MainloopSm100TmaUmmaWarpSpecializedILi2ELi2ELi4ENS5_IJNS4_1CILi1EEESB_SB_EEEEENS5_IJNSA_ILi64EEENSA_ILi256EEENSA_ILi128EEEEEENS_10bfloat16_tENS5_IJlSB_lEEESI_SJ_NS4_8TiledMMAINS4_8MMA_AtomIJNS4_20SM100_MMA_F16BF16_SSISI_SI_fLi64ELi256ELNS4_4UMMA5MajorE0ELSO_0ELNSN_7ScaleInE0ELSP_0EEEEEENS4_6LayoutISC_NS5_IJNSA_ILi0EEEST_ST_EEEEENS5_IJNS4_10UnderscoreESW_SW_EEEEENS4_13SM90_TMA_LOADENS4_14ComposedLayoutINS4_7SwizzleILi3ELi4ELi3EEENS4_18smem_ptr_flag_bitsILi16EEENSS_INS5_IJNSA_ILi8EEESE_EEENS5_IJSE_SB_EEEEEEEvNS4_8identityESZ_S19_vS1A_EENS_8epilogue10collective18CollectiveEpilogueINS1C_23Sm100TmaWarpSpecializedILi4ELi2ELi32ELb1ELb0EEEJSH_NS5_IJNSS_ISE_SB_EES1H_EEESI_SJ_SI_SJ_NS1C_6fusion15FusionCallbacksIS1G_NS1J_17LinearCombinationISI_fSI_fLNS_15FloatRoundStyleE2EEESH_S1I_JEEENS4_5SM1004TMEM4LOAD26SM100_TMEM_LOAD_16dp256b8xESZ_S19_NS4_17SM75_U32x4_LDSM_NENS4_14SM90_TMA_STOREES19_NS4_17SM90_U32x4_STSM_NENS4_39AutoVectorizingCopyWithAssumedAlignmentILi128EEEEEEvvEEEEvNT_6ParamsE,"",@"SHT_CUDA_INFO"
	.sectionflags	@""
	.align	4


	//----- nvinfo : EIATTR_CUDA_API_VERSION
	.align		4
        /*0000*/ 	.byte	0x04, 0x37
        /*0002*/ 	.short	(.L_31 - .L_30)
.L_30:
        /*0004*/ 	.word	0x00000082


	//----- nvinfo : EIATTR_KPARAM_INFO
	.align		4
.L_31:
        /*0008*/ 	.byte	0x04, 0x17
        /*000a*/ 	.short	(.L_33 - .L_32)
.L_32:
        /*000c*/ 	.word	0x00000000
        /*0010*/ 	.short	0x0000
        /*0012*/ 	.short	0x0000
        /*0014*/ 	.byte	0x00, 0xf0, 0x01, 0x20


	//----- nvinfo : EIATTR_AT_ENTRY_FRAGMENTS
	.align		4
.L_33:
        /*0018*/ 	.byte	0x04, 0x4f
        /*001a*/ 	.short	(.L_35 - .L_34)


	//   ....[0]....
.L_34:
        /*001c*/ 	.word	0x00000006


	//----- nvinfo : EIATTR_RESERVED_SMEM_USED
	.align		4
.L_35:
        /*0020*/ 	.byte	0x01, 0x41
	.zero		2


	//----- nvinfo : EIATTR_SPARSE_MMA_MASK
	.align		4
        /*0024*/ 	.byte	0x03, 0x50
        /*0026*/ 	.short	0x0000


	//----- nvinfo : EIATTR_TCGEN05_1CTA_USED
	.align		4
        /*0028*/ 	.byte	0x01, 0x51
	.zero		2


	//----- nvinfo : EIATTR_MAXREG_COUNT
	.align		4
        /*002c*/ 	.byte	0x03, 0x1b
        /*002e*/ 	.short	0x00ff


	//----- nvinfo : EIATTR_NUM_BARRIERS
	.align		4
        /*0030*/ 	.byte	0x02, 0x4c
        /*0032*/ 	.byte	0x07
	.zero		1


	//----- nvinfo : EIATTR_EXTERNS
	.align		4
        /*0034*/ 	.byte	0x04, 0x0f
        /*0036*/ 	.short	(.L_37 - .L_36)


	//   ....[0]....
	.align		4
.L_36:
        /*0038*/ 	.word	index@(__assertfail)


	//----- nvinfo : EIATTR_MERCURY_ISA_VERSION
	.align		4
.L_37:
        /*003c*/ 	.byte	0x03, 0x5f
        /*003e*/ 	.short	0x0101


	//----- nvinfo : EIATTR_INT_WARP_WIDE_INSTR_OFFSETS
	.align		4
        /*0040*/ 	.byte	0x04, 0x31
        /*0042*/ 	.short	(.L_39 - .L_38)


	//   ....[0]....
.L_38:
        /*0044*/ 	.word	0x00001f00


	//   ....[1]....
        /*0048*/ 	.word	0x00003a40


	//   ....[2]....
        /*004c*/ 	.word	0x00003a70


	//   ....[3]....
        /*0050*/ 	.word	0x00003ac0


	//   ....[4]....
        /*0054*/ 	.word	0x000043e0


	//   ....[5]....
        /*0058*/ 	.word	0x00004440


	//   ....[6]....
        /*005c*/ 	.word	0x00004520


	//   ....[7]....
        /*0060*/ 	.word	0x00004590


	//   ....[8]....
        /*0064*/ 	.word	0x000046a0


	//   ....[9]....
        /*0068*/ 	.word	0x00004730


	//   ....[10]....
        /*006c*/ 	.word	0x00004900


	//   ....[11]....
        /*0070*/ 	.word	0x00004a60


	//----- nvinfo : EIATTR_COOP_GROUP_MASK_REGIDS
	.align		4
.L_39:
        /*0074*/ 	.byte	0x04, 0x29
        /*0076*/ 	.short	(.L_41 - .L_40)


	//   ....[0]....
.L_40:
        /*0078*/ 	.word	0xffffffff


	//   ....[1]....
        /*007c*/ 	.word	0xffffffff


	//   ....[2]....
        /*0080*/ 	.word	0xffffffff


	//   ....[3]....
        /*0084*/ 	.word	0xffffffff


	//   ....[4]....
        /*0088*/ 	.word	0xffffffff


	//   ....[5]....
        /*008c*/ 	.word	0xffffffff


	//   ....[6]....
        /*0090*/ 	.word	0xffffffff


	//   ....[7]....
        /*0094*/ 	.word	0xffffffff


	//   ....[8]....
        /*0098*/ 	.word	0xffffffff


	//   ....[9]....
        /*009c*/ 	.word	0xffffffff


	//   ....[10]....
        /*00a0*/ 	.word	0xffffffff


	//   ....[11]....
        /*00a4*/ 	.word	0xffffffff


	//   ....[12]....
        /*00a8*/ 	.word	0xffffffff


	//----- nvinfo : EIATTR_COOP_GROUP_INSTR_OFFSETS
	.align		4
.L_41:
        /*00ac*/ 	.byte	0x04, 0x28
        /*00ae*/ 	.short	(.L_43 - .L_42)


	//   ....[0]....
.L_42:
        /*00b0*/ 	.word	0x00000090


	//   ....[1]....
        /*00b4*/ 	.word	0x000004d0


	//   ....[2]....
        /*00b8*/ 	.word	0x00000600


	//   ....[3]....
        /*00bc*/ 	.word	0x000007a0


	//   ....[4]....
        /*00c0*/ 	.word	0x000008a0


	//   ....[5]....
        /*00c4*/ 	.word	0x00000a10


	//   ....[6]....
        /*00c8*/ 	.word	0x00000bb0


	//   ....[7]....
        /*00cc*/ 	.word	0x00001de0


	//   ....[8]....
        /*00d0*/ 	.word	0x00002aa0


	//   ....[9]....
        /*00d4*/ 	.word	0x00002cb0


	//   ....[10]....
        /*00d8*/ 	.word	0x00002ce0


	//   ....[11]....
        /*00dc*/ 	.word	0x00003930


	//   ....[12]....
        /*00e0*/ 	.word	0x00003b60


	//----- nvinfo : EIATTR_VRC_CTA_INIT_COUNT
	.align		4
.L_43:
        /*00e4*/ 	.byte	0x02, 0x4a
        /*00e6*/ 	.byte	0x80
	.zero		1


	//----- nvinfo : EIATTR_SYSCALL_OFFSETS
	.align		4
        /*00e8*/ 	.byte	0x04, 0x46
        /*00ea*/ 	.short	(.L_45 - .L_44)


	//   ....[0]....
.L_44:
        /*00ec*/ 	.word	0x00005510


	//   ....[1]....
        /*00f0*/ 	.word	0x00005600


	//   ....[2]....
        /*00f4*/ 	.word	0x00005e30


	//   ....[3]....
        /*00f8*/ 	.word	0x00006af0


	//   ....[4]....
        /*00fc*/ 	.word	0x00007750


	//   ....[5]....
        /*0100*/ 	.word	0x000083b0


	//----- nvinfo : EIATTR_MBARRIER_INSTR_OFFSETS
	.align		4
.L_45:
        /*0104*/ 	.byte	0x04, 0x39
        /*0106*/ 	.short	(.L_47 - .L_46)


	//   ....[0]....
.L_46:
        /*0108*/ 	.word	0x000005b0
        /*010c*/ 	.word	0x000000ff
        /*0110*/ 	.word	0x00000000
        /*0114*/ 	.short	0x0100
        /*0116*/ 	.byte	0x05
	.zero		1


	//   ....[1]....
        /*0118*/ 	.word	0x000005c0
        /*011c*/ 	.word	0x000000ff
        /*0120*/ 	.word	0x00000010
        /*0124*/ 	.short	0x0100
        /*0126*/ 	.byte	0x05
	.zero		1


	//   ....[2]....
        /*0128*/ 	.word	0x000005d0
        /*012c*/ 	.word	0x000000ff
        /*0130*/ 	.word	0x00000008
        /*0134*/ 	.short	0x0100
        /*0136*/ 	.byte	0x05
	.zero		1


	//   ....[3]....
        /*0138*/ 	.word	0x000005e0
        /*013c*/ 	.word	0x000000ff
        /*0140*/ 	.word	0x00000018
        /*0144*/ 	.short	0x0100
        /*0146*/ 	.byte	0x05
	.zero		1


	//   ....[4]....
        /*0148*/ 	.word	0x00000710
        /*014c*/ 	.word	0x000000ff
        /*0150*/ 	.word	0x00000020
        /*0154*/ 	.short	0x0100
        /*0156*/ 	.byte	0x07
	.zero		1


	//   ....[5]....
        /*0158*/ 	.word	0x00000720
        /*015c*/ 	.word	0x000000ff
        /*0160*/ 	.word	0x00000040
        /*0164*/ 	.short	0x0100
        /*0166*/ 	.byte	0x07
	.zero		1


	//   ....[6]....
        /*0168*/ 	.word	0x00000730
        /*016c*/ 	.word	0x000000ff
        /*0170*/ 	.word	0x00000028
        /*0174*/ 	.short	0x0100
        /*0176*/ 	.byte	0x07
	.zero		1


	//   ....[7]....
        /*0178*/ 	.word	0x00000740
        /*017c*/ 	.word	0x000000ff
        /*0180*/ 	.word	0x00000048
        /*0184*/ 	.short	0x0100
        /*0186*/ 	.byte	0x07
	.zero		1


	//   ....[8]....
        /*0188*/ 	.word	0x00000750
        /*018c*/ 	.word	0x000000ff
        /*0190*/ 	.word	0x00000030
        /*0194*/ 	.short	0x0100
        /*0196*/ 	.byte	0x07
	.zero		1


	//   ....[9]....
        /*0198*/ 	.word	0x00000760
        /*019c*/ 	.word	0x000000ff
        /*01a0*/ 	.word	0x00000050
        /*01a4*/ 	.short	0x0100
        /*01a6*/ 	.byte	0x07
	.zero		1


	//   ....[10]....
        /*01a8*/ 	.word	0x00000770
        /*01ac*/ 	.word	0x000000ff
        /*01b0*/ 	.word	0x00000038
        /*01b4*/ 	.short	0x0100
        /*01b6*/ 	.byte	0x07
	.zero		1


	//   ....[11]....
        /*01b8*/ 	.word	0x00000780
        /*01bc*/ 	.word	0x000000ff
        /*01c0*/ 	.word	0x00000058
        /*01c4*/ 	.short	0x0100
        /*01c6*/ 	.byte	0x07
	.zero		1


	//   ....[12]....
        /*01c8*/ 	.word	0x00000870
        /*01cc*/ 	.word	0x000000ff
        /*01d0*/ 	.word	0x00000060
        /*01d4*/ 	.short	0x0100
        /*01d6*/ 	.byte	0x05
	.zero		1


	//   ....[13]....
        /*01d8*/ 	.word	0x00000880
        /*01dc*/ 	.word	0x000000ff
        /*01e0*/ 	.word	0x00000068
        /*01e4*/ 	.short	0x0100
        /*01e6*/ 	.byte	0x05
	.zero		1


	//   ....[14]....
        /*01e8*/ 	.word	0x000009c0
        /*01ec*/ 	.word	0x000000ff
        /*01f0*/ 	.word	0x00000070
        /*01f4*/ 	.short	0x0100
        /*01f6*/ 	.byte	0x05
	.zero		1


	//   ....[15]....
        /*01f8*/ 	.word	0x000009d0
        /*01fc*/ 	.word	0x000000ff
        /*0200*/ 	.word	0x00000080
        /*0204*/ 	.short	0x0100
        /*0206*/ 	.byte	0x05
	.zero		1


	//   ....[16]....
        /*0208*/ 	.word	0x000009e0
        /*020c*/ 	.word	0x000000ff
        /*0210*/ 	.word	0x00000078
        /*0214*/ 	.short	0x0100
        /*0216*/ 	.byte	0x05
	.zero		1


	//   ....[17]....
        /*0218*/ 	.word	0x000009f0
        /*021c*/ 	.word	0x000000ff
        /*0220*/ 	.word	0x00000088
        /*0224*/ 	.short	0x0100
        /*0226*/ 	.byte	0x05
	.zero		1


	//   ....[18]....
        /*0228*/ 	.word	0x00000b20
        /*022c*/ 	.word	0x000000ff
        /*0230*/ 	.word	0x00000090
        /*0234*/ 	.short	0x0100
        /*0236*/ 	.byte	0x07
	.zero		1


	//   ....[19]....
        /*0238*/ 	.word	0x00000b30
        /*023c*/ 	.word	0x000000ff
        /*0240*/ 	.word	0x000000b0
        /*0244*/ 	.short	0x0100
        /*0246*/ 	.byte	0x07
	.zero		1


	//   ....[20]....
        /*0248*/ 	.word	0x00000b40
        /*024c*/ 	.word	0x000000ff
        /*0250*/ 	.word	0x00000098
        /*0254*/ 	.short	0x0100
        /*0256*/ 	.byte	0x07
	.zero		1


	//   ....[21]....
        /*0258*/ 	.word	0x00000b50
        /*025c*/ 	.word	0x000000ff
        /*0260*/ 	.word	0x000000b8
        /*0264*/ 	.short	0x0100
        /*0266*/ 	.byte	0x07
	.zero		1


	//   ....[22]....
        /*0268*/ 	.word	0x00000b60
        /*026c*/ 	.word	0x000000ff
        /*0270*/ 	.word	0x000000a0
        /*0274*/ 	.short	0x0100
        /*0276*/ 	.byte	0x07
	.zero		1


	//   ....[23]....
        /*0278*/ 	.word	0x00000b70
        /*027c*/ 	.word	0x000000ff
        /*0280*/ 	.word	0x000000c0
        /*0284*/ 	.short	0x0100
        /*0286*/ 	.byte	0x07
	.zero		1


	//   ....[24]....
        /*0288*/ 	.word	0x00000b80
        /*028c*/ 	.word	0x000000ff
        /*0290*/ 	.word	0x000000a8
        /*0294*/ 	.short	0x0100
        /*0296*/ 	.byte	0x07
	.zero		1


	//   ....[25]....
        /*0298*/ 	.word	0x00000b90
        /*029c*/ 	.word	0x000000ff
        /*02a0*/ 	.word	0x000000c8
        /*02a4*/ 	.short	0x0100
        /*02a6*/ 	.byte	0x07
	.zero		1


	//   ....[26]....
        /*02a8*/ 	.word	0x00000c80
        /*02ac*/ 	.word	0x000000ff
        /*02b0*/ 	.word	0x000000d0
        /*02b4*/ 	.short	0x0100
        /*02b6*/ 	.byte	0x05
	.zero		1


	//   ....[27]....
        /*02b8*/ 	.word	0x00000c90
        /*02bc*/ 	.word	0x000000ff
        /*02c0*/ 	.word	0x000000e0
        /*02c4*/ 	.short	0x0100
        /*02c6*/ 	.byte	0x05
	.zero		1


	//   ....[28]....
        /*02c8*/ 	.word	0x00000ca0
        /*02cc*/ 	.word	0x000000ff
        /*02d0*/ 	.word	0x000000d8
        /*02d4*/ 	.short	0x0100
        /*02d6*/ 	.byte	0x05
	.zero		1


	//   ....[29]....
        /*02d8*/ 	.word	0x00000cb0
        /*02dc*/ 	.word	0x000000ff
        /*02e0*/ 	.word	0x000000e8
        /*02e4*/ 	.short	0x0100
        /*02e6*/ 	.byte	0x05
	.zero		1


	//   ....[30]....
        /*02e8*/ 	.word	0x00001580
        /*02ec*/ 	.word	0x00000002
        /*02f0*/ 	.word	0x000000e0
        /*02f4*/ 	.short	0x010a
        /*02f6*/ 	.byte	0xff
	.zero		1


	//   ....[31]....
        /*02f8*/ 	.word	0x000015b0
        /*02fc*/ 	.word	0x00000002
        /*0300*/ 	.word	0x000000d0
        /*0304*/ 	.short	0x0101
        /*0306*/ 	.byte	0xff
	.zero		1


	//   ....[32]....
        /*0308*/ 	.word	0x00001680
        /*030c*/ 	.word	0x000000ff
        /*0310*/ 	.word	0x00000010
        /*0314*/ 	.short	0x010a
        /*0316*/ 	.byte	0x08
	.zero		1


	//   ....[33]....
        /*0318*/ 	.word	0x00001720
        /*031c*/ 	.word	0x000000ff
        /*0320*/ 	.word	0x00000010
        /*0324*/ 	.short	0x010a
        /*0326*/ 	.byte	0x21
	.zero		1


	//   ....[34]....
        /*0328*/ 	.word	0x00001870
        /*032c*/ 	.word	0x000000ff
        /*0330*/ 	.word	0x00000010
        /*0334*/ 	.short	0x010a
        /*0336*/ 	.byte	0x08
	.zero		1


	//   ....[35]....
        /*0338*/ 	.word	0x00001a40
        /*033c*/ 	.word	0x000000ff
        /*0340*/ 	.word	0x00000068
        /*0344*/ 	.short	0x0101
        /*0346*/ 	.byte	0x04
	.zero		1


	//   ....[36]....
        /*0348*/ 	.word	0x00001a60
        /*034c*/ 	.word	0x000000ff
        /*0350*/ 	.word	0x00000010
        /*0354*/ 	.short	0x010a
        /*0356*/ 	.byte	0x08
	.zero		1


	//   ....[37]....
        /*0358*/ 	.word	0x00001ae0
        /*035c*/ 	.word	0x000000ff
        /*0360*/ 	.word	0x00000010
        /*0364*/ 	.short	0x010a
        /*0366*/ 	.byte	0x21
	.zero		1


	//   ....[38]....
        /*0368*/ 	.word	0x00001c30
        /*036c*/ 	.word	0x000000ff
        /*0370*/ 	.word	0x00000010
        /*0374*/ 	.short	0x010a
        /*0376*/ 	.byte	0x08
	.zero		1


	//   ....[39]....
        /*0378*/ 	.word	0x00001e10
        /*037c*/ 	.word	0x00000002
        /*0380*/ 	.word	0x00000070
        /*0384*/ 	.short	0x010a
        /*0386*/ 	.byte	0xff
	.zero		1


	//   ....[40]....
        /*0388*/ 	.word	0x00001ed0
        /*038c*/ 	.word	0x00000002
        /*0390*/ 	.word	0x00000000
        /*0394*/ 	.short	0x0101
        /*0396*/ 	.byte	0xff
	.zero		1


	//   ....[41]....
        /*0398*/ 	.word	0x00002430
        /*039c*/ 	.word	0x000000ff
        /*03a0*/ 	.word	0x00000000
        /*03a4*/ 	.short	0x010a
        /*03a6*/ 	.byte	0x04
	.zero		1


	//   ....[42]....
        /*03a8*/ 	.word	0x000024d0
        /*03ac*/ 	.word	0x00000000
        /*03b0*/ 	.word	0x00000000
        /*03b4*/ 	.short	0x010a
        /*03b6*/ 	.byte	0xff
	.zero		1


	//   ....[43]....
        /*03b8*/ 	.word	0x000025f0
        /*03bc*/ 	.word	0x00000000
        /*03c0*/ 	.word	0x000000d0
        /*03c4*/ 	.short	0x010a
        /*03c6*/ 	.byte	0xff
	.zero		1


	//   ....[44]....
        /*03c8*/ 	.word	0x00002660
        /*03cc*/ 	.word	0x00000000
        /*03d0*/ 	.word	0x00000000
        /*03d4*/ 	.short	0x0101
        /*03d6*/ 	.byte	0xff
	.zero		1


	//   ....[45]....
        /*03d8*/ 	.word	0x00002680
        /*03dc*/ 	.word	0x000000ff
        /*03e0*/ 	.word	0x00000080
        /*03e4*/ 	.short	0x010a
        /*03e6*/ 	.byte	0x05
	.zero		1


	//   ....[46]....
        /*03e8*/ 	.word	0x000027a0
        /*03ec*/ 	.word	0x00000000
        /*03f0*/ 	.word	0x00000070
        /*03f4*/ 	.short	0x010a
        /*03f6*/ 	.byte	0xff
	.zero		1


	//   ....[47]....
        /*03f8*/ 	.word	0x000028a0
        /*03fc*/ 	.word	0x00000000
        /*0400*/ 	.word	0x00000000
        /*0404*/ 	.short	0x0101
        /*0406*/ 	.byte	0xff
	.zero		1


	//   ....[48]....
        /*0408*/ 	.word	0x00002930
        /*040c*/ 	.word	0x000000ff
        /*0410*/ 	.word	0x00000080
        /*0414*/ 	.short	0x0106
        /*0416*/ 	.byte	0x05
	.zero		1


	//   ....[49]....
        /*0418*/ 	.word	0x00002950
        /*041c*/ 	.word	0x000000ff
        /*0420*/ 	.word	0x00000080
        /*0424*/ 	.short	0x010a
        /*0426*/ 	.byte	0x05
	.zero		1


	//   ....[50]....
        /*0428*/ 	.word	0x000029e0
        /*042c*/ 	.word	0x000000ff
        /*0430*/ 	.word	0x00000080
        /*0434*/ 	.short	0x0106
        /*0436*/ 	.byte	0x04
	.zero		1


	//   ....[51]....
        /*0438*/ 	.word	0x00002a20
        /*043c*/ 	.word	0x00000000
        /*0440*/ 	.word	0x00000080
        /*0444*/ 	.short	0x010a
        /*0446*/ 	.byte	0xff
	.zero		1


	//   ....[52]....
        /*0448*/ 	.word	0x00002fe0
        /*044c*/ 	.word	0x00000000
        /*0450*/ 	.word	0x00000070
        /*0454*/ 	.short	0x010a
        /*0456*/ 	.byte	0xff
	.zero		1


	//   ....[53]....
        /*0458*/ 	.word	0x000030f0
        /*045c*/ 	.word	0x00000003
        /*0460*/ 	.word	0x00000000
        /*0464*/ 	.short	0x0101
        /*0466*/ 	.byte	0xff
	.zero		1


	//   ....[54]....
        /*0468*/ 	.word	0x00003100
        /*046c*/ 	.word	0x000000ff
        /*0470*/ 	.word	0x00000000
        /*0474*/ 	.short	0x010a
        /*0476*/ 	.byte	0x07
	.zero		1


	//   ....[55]....
        /*0478*/ 	.word	0x00003180
        /*047c*/ 	.word	0x000000ff
        /*0480*/ 	.word	0x000000b0
        /*0484*/ 	.short	0x010a
        /*0486*/ 	.byte	0x06
	.zero		1


	//   ....[56]....
        /*0488*/ 	.word	0x00003250
        /*048c*/ 	.word	0x000000ff
        /*0490*/ 	.word	0x00000000
        /*0494*/ 	.short	0x010a
        /*0496*/ 	.byte	0x0b
	.zero		1


	//   ....[57]....
        /*0498*/ 	.word	0x00003380
        /*049c*/ 	.word	0x000000ff
        /*04a0*/ 	.word	0x00000000
        /*04a4*/ 	.short	0x010a
        /*04a6*/ 	.byte	0x22
	.zero		1


	//   ....[58]....
        /*04a8*/ 	.word	0x00003760
        /*04ac*/ 	.word	0x000000ff
        /*04b0*/ 	.word	0x00000000
        /*04b4*/ 	.short	0x010a
        /*04b6*/ 	.byte	0x06
	.zero		1


	//   ....[59]....
        /*04b8*/ 	.word	0x000037f0
        /*04bc*/ 	.word	0x000000ff
        /*04c0*/ 	.word	0x00000000
        /*04c4*/ 	.short	0x010a
        /*04c6*/ 	.byte	0x06
	.zero		1


	//   ....[60]....
        /*04c8*/ 	.word	0x00003880
        /*04cc*/ 	.word	0x000000ff
        /*04d0*/ 	.word	0x00000000
        /*04d4*/ 	.short	0x010a
        /*04d6*/ 	.byte	0x06
	.zero		1


	//   ....[61]....
        /*04d8*/ 	.word	0x00003910
        /*04dc*/ 	.word	0x000000ff
        /*04e0*/ 	.word	0x00000000
        /*04e4*/ 	.short	0x010a
        /*04e6*/ 	.byte	0x07
	.zero		1


	//   ....[62]....
        /*04e8*/ 	.word	0x00003d90
        /*04ec*/ 	.word	0x00000000
        /*04f0*/ 	.word	0x00000070
        /*04f4*/ 	.short	0x010a
        /*04f6*/ 	.byte	0xff
	.zero		1


	//   ....[63]....
        /*04f8*/ 	.word	0x00003e50
        /*04fc*/ 	.word	0x00000000
        /*0500*/ 	.word	0x00000000
        /*0504*/ 	.short	0x0101
        /*0506*/ 	.byte	0xff
	.zero		1


	//   ....[64]....
        /*0508*/ 	.word	0x00004170
        /*050c*/ 	.word	0x000000ff
        /*0510*/ 	.word	0x00000068
        /*0514*/ 	.short	0x010a
        /*0516*/ 	.byte	0x07
	.zero		1


	//   ....[65]....
        /*0518*/ 	.word	0x00004360
        /*051c*/ 	.word	0x000000ff
        /*0520*/ 	.word	0x00000040
        /*0524*/ 	.short	0x010a
        /*0526*/ 	.byte	0x07
	.zero		1


	//   ....[66]....
        /*0528*/ 	.word	0x000044d0
        /*052c*/ 	.word	0x000000ff
        /*0530*/ 	.word	0x00000020
        /*0534*/ 	.short	0x010b
        /*0536*/ 	.byte	0x07
	.zero		1


	//   ....[67]....
        /*0538*/ 	.word	0x000044e0
        /*053c*/ 	.word	0x000000ff
        /*0540*/ 	.word	0x00000000
        /*0544*/ 	.short	0x0101
        /*0546*/ 	.byte	0x08
	.zero		1


	//   ....[68]....
        /*0548*/ 	.word	0x000044f0
        /*054c*/ 	.word	0x000000ff
        /*0550*/ 	.word	0x00000048
        /*0554*/ 	.short	0x010a
        /*0556*/ 	.byte	0x07
	.zero		1


	//   ....[69]....
        /*0558*/ 	.word	0x00004640
        /*055c*/ 	.word	0x000000ff
        /*0560*/ 	.word	0x00000028
        /*0564*/ 	.short	0x010b
        /*0566*/ 	.byte	0x07
	.zero		1


	//   ....[70]....
        /*0568*/ 	.word	0x00004650
        /*056c*/ 	.word	0x000000ff
        /*0570*/ 	.word	0x00000000
        /*0574*/ 	.short	0x0101
        /*0576*/ 	.byte	0x08
	.zero		1


	//   ....[71]....
        /*0578*/ 	.word	0x00004660
        /*057c*/ 	.word	0x000000ff
        /*0580*/ 	.word	0x00000050
        /*0584*/ 	.short	0x010a
        /*0586*/ 	.byte	0x07
	.zero		1


	//   ....[72]....
        /*0588*/ 	.word	0x000047e0
        /*058c*/ 	.word	0x000000ff
        /*0590*/ 	.word	0x00000030
        /*0594*/ 	.short	0x010b
        /*0596*/ 	.byte	0x07
	.zero		1


	//   ....[73]....
        /*0598*/ 	.word	0x00004820
        /*059c*/ 	.word	0x000000ff
        /*05a0*/ 	.word	0x00000000
        /*05a4*/ 	.short	0x0101
        /*05a6*/ 	.byte	0x08
	.zero		1


	//   ....[74]....
        /*05a8*/ 	.word	0x00004860
        /*05ac*/ 	.word	0x000000ff
        /*05b0*/ 	.word	0x00000058
        /*05b4*/ 	.short	0x010a
        /*05b6*/ 	.byte	0x07
	.zero		1


	//   ....[75]....
        /*05b8*/ 	.word	0x00004aa0
        /*05bc*/ 	.word	0x000000ff
        /*05c0*/ 	.word	0x00000038
        /*05c4*/ 	.short	0x010b
        /*05c6*/ 	.byte	0x07
	.zero		1


	//   ....[76]....
        /*05c8*/ 	.word	0x00004ac0
        /*05cc*/ 	.word	0x000000ff
        /*05d0*/ 	.word	0x00000000
        /*05d4*/ 	.short	0x0101
        /*05d6*/ 	.byte	0x0d
	.zero		1


	//   ....[77]....
        /*05d8*/ 	.word	0x00004af0
        /*05dc*/ 	.word	0x000000ff
        /*05e0*/ 	.word	0x00000040
        /*05e4*/ 	.short	0x010a
        /*05e6*/ 	.byte	0x07
	.zero		1


	//   ....[78]....
        /*05e8*/ 	.word	0x00004b10
        /*05ec*/ 	.word	0x000000ff
        /*05f0*/ 	.word	0x00000048
        /*05f4*/ 	.short	0x010a
        /*05f6*/ 	.byte	0x07
	.zero		1


	//   ....[79]....
        /*05f8*/ 	.word	0x00004b30
        /*05fc*/ 	.word	0x000000ff
        /*0600*/ 	.word	0x00000050
        /*0604*/ 	.short	0x010a
        /*0606*/ 	.byte	0x07
	.zero		1


	//   ....[80]....
        /*0608*/ 	.word	0x00004b70
        /*060c*/ 	.word	0x00000000
        /*0610*/ 	.word	0x00000058
        /*0614*/ 	.short	0x010a
        /*0616*/ 	.byte	0xff
	.zero		1


	//   ....[81]....
        /*0618*/ 	.word	0x00004ed0
        /*061c*/ 	.word	0x00000000
        /*0620*/ 	.word	0x00000070
        /*0624*/ 	.short	0x010a
        /*0626*/ 	.byte	0xff
	.zero		1


	//   ....[82]....
        /*0628*/ 	.word	0x00004fe0
        /*062c*/ 	.word	0x00000000
        /*0630*/ 	.word	0x00000000
        /*0634*/ 	.short	0x0101
        /*0636*/ 	.byte	0xff
	.zero		1


	//   ....[83]....
        /*0638*/ 	.word	0x00005a60
        /*063c*/ 	.word	0x000000ff
        /*0640*/ 	.word	0x00000020
        /*0644*/ 	.short	0x010a
        /*0646*/ 	.byte	0x30
	.zero		1


	//   ....[84]....
        /*0648*/ 	.word	0x00005aa0
        /*064c*/ 	.word	0x00000040
        /*0650*/ 	.word	0x00000090
        /*0654*/ 	.short	0x010a
        /*0656*/ 	.byte	0xff
	.zero		1


	//   ....[85]....
        /*0658*/ 	.word	0x00005c10
        /*065c*/ 	.word	0x000000ff
        /*0660*/ 	.word	0x00000020
        /*0664*/ 	.short	0x010a
        /*0666*/ 	.byte	0x30
	.zero		1


	//   ....[86]....
        /*0668*/ 	.word	0x00005d10
        /*066c*/ 	.word	0x00000040
        /*0670*/ 	.word	0x00000090
        /*0674*/ 	.short	0x010a
        /*0676*/ 	.byte	0xff
	.zero		1


	//   ....[87]....
        /*0678*/ 	.word	0x00006810
        /*067c*/ 	.word	0x00000000
        /*0680*/ 	.word	0x00000000
        /*0684*/ 	.short	0x0101
        /*0686*/ 	.byte	0xff
	.zero		1


	//   ....[88]....
        /*0688*/ 	.word	0x00006820
        /*068c*/ 	.word	0x00000002
        /*0690*/ 	.word	0x00000020
        /*0694*/ 	.short	0x010a
        /*0696*/ 	.byte	0xff
	.zero		1


	//   ....[89]....
        /*0698*/ 	.word	0x000068f0
        /*069c*/ 	.word	0x00000002
        /*06a0*/ 	.word	0x00000020
        /*06a4*/ 	.short	0x010a
        /*06a6*/ 	.byte	0xff
	.zero		1


	//   ....[90]....
        /*06a8*/ 	.word	0x00007470
        /*06ac*/ 	.word	0x0000004a
        /*06b0*/ 	.word	0x00000000
        /*06b4*/ 	.short	0x0101
        /*06b6*/ 	.byte	0xff
	.zero		1


	//   ....[91]....
        /*06b8*/ 	.word	0x00007490
        /*06bc*/ 	.word	0x00000000
        /*06c0*/ 	.word	0x00000020
        /*06c4*/ 	.short	0x010a
        /*06c6*/ 	.byte	0xff
	.zero		1


	//   ....[92]....
        /*06c8*/ 	.word	0x00007550
        /*06cc*/ 	.word	0x00000000
        /*06d0*/ 	.word	0x00000020
        /*06d4*/ 	.short	0x010a
        /*06d6*/ 	.byte	0xff
	.zero		1


	//   ....[93]....
        /*06d8*/ 	.word	0x000080d0
        /*06dc*/ 	.word	0x0000004a
        /*06e0*/ 	.word	0x00000000
        /*06e4*/ 	.short	0x0101
        /*06e6*/ 	.byte	0xff
	.zero		1


	//   ....[94]....
        /*06e8*/ 	.word	0x000080f0
        /*06ec*/ 	.word	0x00000002
        /*06f0*/ 	.word	0x00000020
        /*06f4*/ 	.short	0x010a
        /*06f6*/ 	.byte	0xff
	.zero		1


	//   ....[95]....
        /*06f8*/ 	.word	0x000081b0
        /*06fc*/ 	.word	0x00000002
        /*0700*/ 	.word	0x00000020
        /*0704*/ 	.short	0x010a
        /*0706*/ 	.byte	0xff
	.zero		1


	//   ....[96]....
        /*0708*/ 	.word	0x000085d0
        /*070c*/ 	.word	0x000000ff
        /*0710*/ 	.word	0x00000000
        /*0714*/ 	.short	0x0101
        /*0716*/ 	.byte	0x05
	.zero		1


	//   ....[97]....
        /*0718*/ 	.word	0x00008d90
        /*071c*/ 	.word	0x00000000
        /*0720*/ 	.word	0x00000000
        /*0724*/ 	.short	0x0101
        /*0726*/ 	.byte	0xff
	.zero		1


	//   ....[98]....
        /*0728*/ 	.word	0x00009000
        /*072c*/ 	.word	0x000000ff
        /*0730*/ 	.word	0x00000000
        /*0734*/ 	.short	0x0101
        /*0736*/ 	.byte	0x04
	.zero		1


	//   ....[99]....
        /*0738*/ 	.word	0x00009020
        /*073c*/ 	.word	0x00000002
        /*0740*/ 	.word	0x000000e0
        /*0744*/ 	.short	0x010a
        /*0746*/ 	.byte	0xff
	.zero		1


	//   ....[100]....
        /*0748*/ 	.word	0x00009080
        /*074c*/ 	.word	0x00000002
        /*0750*/ 	.word	0x00000010
        /*0754*/ 	.short	0x010a
        /*0756*/ 	.byte	0xff
	.zero		1


	//   ....[101]....
        /*0758*/ 	.word	0x000090e0
        /*075c*/ 	.word	0x00000002
        /*0760*/ 	.word	0x00000010
        /*0764*/ 	.short	0x010a
        /*0766*/ 	.byte	0xff
	.zero		1


	//   ....[102]....
        /*0768*/ 	.word	0x00009130
        /*076c*/ 	.word	0x00000002
        /*0770*/ 	.word	0x00000070
        /*0774*/ 	.short	0x010a
        /*0776*/ 	.byte	0xff
	.zero		1


	//   ....[103]....
        /*0778*/ 	.word	0x00009190
        /*077c*/ 	.word	0x00000000
        /*0780*/ 	.word	0x00000000
        /*0784*/ 	.short	0x010a
        /*0786*/ 	.byte	0xff
	.zero		1


	//   ....[104]....
        /*0788*/ 	.word	0x000091e0
        /*078c*/ 	.word	0x00000000
        /*0790*/ 	.word	0x000000d0
        /*0794*/ 	.short	0x010a
        /*0796*/ 	.byte	0xff
	.zero		1


	//   ....[105]....
        /*0798*/ 	.word	0x00009240
        /*079c*/ 	.word	0x00000000
        /*07a0*/ 	.word	0x00000080
        /*07a4*/ 	.short	0x010a
        /*07a6*/ 	.byte	0xff
	.zero		1


	//   ....[106]....
        /*07a8*/ 	.word	0x00009290
        /*07ac*/ 	.word	0x00000000
        /*07b0*/ 	.word	0x00000070
        /*07b4*/ 	.short	0x010a
        /*07b6*/ 	.byte	0xff
	.zero		1


	//   ....[107]....
        /*07b8*/ 	.word	0x000092f0
        /*07bc*/ 	.word	0x00000000
        /*07c0*/ 	.word	0x00000080
        /*07c4*/ 	.short	0x010a
        /*07c6*/ 	.byte	0xff
	.zero		1


	//   ....[108]....
        /*07c8*/ 	.word	0x00009340
        /*07cc*/ 	.word	0x00000000
        /*07d0*/ 	.word	0x00000070
        /*07d4*/ 	.short	0x010a
        /*07d6*/ 	.byte	0xff
	.zero		1


	//   ....[109]....
        /*07d8*/ 	.word	0x000093a0
        /*07dc*/ 	.word	0x00000002
        /*07e0*/ 	.word	0x000000b0
        /*07e4*/ 	.short	0x010a
        /*07e6*/ 	.byte	0xff
	.zero		1


	//   ....[110]....
        /*07e8*/ 	.word	0x00009400
        /*07ec*/ 	.word	0x00000000
        /*07f0*/ 	.word	0x00000000
        /*07f4*/ 	.short	0x010a
        /*07f6*/ 	.byte	0xff
	.zero		1


	//   ....[111]....
        /*07f8*/ 	.word	0x00009460
        /*07fc*/ 	.word	0x00000000
        /*0800*/ 	.word	0x00000000
        /*0804*/ 	.short	0x010a
        /*0806*/ 	.byte	0xff
	.zero		1


	//   ....[112]....
        /*0808*/ 	.word	0x000094c0
        /*080c*/ 	.word	0x00000000
        /*0810*/ 	.word	0x00000000
        /*0814*/ 	.short	0x010a
        /*0816*/ 	.byte	0xff
	.zero		1


	//   ....[113]....
        /*0818*/ 	.word	0x00009520
        /*081c*/ 	.word	0x00000000
        /*0820*/ 	.word	0x00000000
        /*0824*/ 	.short	0x010a
        /*0826*/ 	.byte	0xff
	.zero		1


	//   ....[114]....
        /*0828*/ 	.word	0x00009580
        /*082c*/ 	.word	0x00000000
        /*0830*/ 	.word	0x00000000
        /*0834*/ 	.short	0x010a
        /*0836*/ 	.byte	0xff
	.zero		1


	//   ....[115]....
        /*0838*/ 	.word	0x000095d0
        /*083c*/ 	.word	0x00000000
        /*0840*/ 	.word	0x00000070
        /*0844*/ 	.short	0x010a
        /*0846*/ 	.byte	0xff
	.zero		1


	//   ....[116]....
        /*0848*/ 	.word	0x00009630
        /*084c*/ 	.word	0x00000000
        /*0850*/ 	.word	0x00000068
        /*0854*/ 	.short	0x010a
        /*0856*/ 	.byte	0xff
	.zero		1


	//   ....[117]....
        /*0858*/ 	.word	0x00009690
        /*085c*/ 	.word	0x00000000
        /*0860*/ 	.word	0x00000040
        /*0864*/ 	.short	0x010a
        /*0866*/ 	.byte	0xff
	.zero		1


	//   ....[118]....
        /*0868*/ 	.word	0x000096f0
        /*086c*/ 	.word	0x00000000
        /*0870*/ 	.word	0x00000048
        /*0874*/ 	.short	0x010a
        /*0876*/ 	.byte	0xff
	.zero		1


	//   ....[119]....
        /*0878*/ 	.word	0x00009750
        /*087c*/ 	.word	0x00000000
        /*0880*/ 	.word	0x00000050
        /*0884*/ 	.short	0x010a
        /*0886*/ 	.byte	0xff
	.zero		1


	//   ....[120]....
        /*0888*/ 	.word	0x000097b0
        /*088c*/ 	.word	0x00000000
        /*0890*/ 	.word	0x00000058
        /*0894*/ 	.short	0x010a
        /*0896*/ 	.byte	0xff
	.zero		1


	//   ....[121]....
        /*0898*/ 	.word	0x00009810
        /*089c*/ 	.word	0x00000000
        /*08a0*/ 	.word	0x00000040
        /*08a4*/ 	.short	0x010a
        /*08a6*/ 	.byte	0xff
	.zero		1


	//   ....[122]....
        /*08a8*/ 	.word	0x00009870
        /*08ac*/ 	.word	0x00000000
        /*08b0*/ 	.word	0x00000048
        /*08b4*/ 	.short	0x010a
        /*08b6*/ 	.byte	0xff
	.zero		1


	//   ....[123]....
        /*08b8*/ 	.word	0x000098d0
        /*08bc*/ 	.word	0x00000000
        /*08c0*/ 	.word	0x00000050
        /*08c4*/ 	.short	0x010a
        /*08c6*/ 	.byte	0xff
	.zero		1


	//   ....[124]....
        /*08c8*/ 	.word	0x00009920
        /*08cc*/ 	.word	0x00000000
        /*08d0*/ 	.word	0x00000070
        /*08d4*/ 	.short	0x010a
        /*08d6*/ 	.byte	0xff
	.zero		1


	//   ....[125]....
        /*08d8*/ 	.word	0x00009980
        /*08dc*/ 	.word	0x00000000
        /*08e0*/ 	.word	0x00000020
        /*08e4*/ 	.short	0x010a
        /*08e6*/ 	.byte	0xff
	.zero		1


	//   ....[126]....
        /*08e8*/ 	.word	0x000099d0
        /*08ec*/ 	.word	0x00000040
        /*08f0*/ 	.word	0x00000090
        /*08f4*/ 	.short	0x010a
        /*08f6*/ 	.byte	0xff
	.zero		1


	//   ....[127]....
        /*08f8*/ 	.word	0x00009a20
        /*08fc*/ 	.word	0x00000002
        /*0900*/ 	.word	0x00000020
        /*0904*/ 	.short	0x010a
        /*0906*/ 	.byte	0xff
	.zero		1


	//   ....[128]....
        /*0908*/ 	.word	0x00009a70
        /*090c*/ 	.word	0x00000000
        /*0910*/ 	.word	0x00000020
        /*0914*/ 	.short	0x010a
        /*0916*/ 	.byte	0xff
	.zero		1


	//   ....[129]....
        /*0918*/ 	.word	0x00009ac0
        /*091c*/ 	.word	0x00000002
        /*0920*/ 	.word	0x00000020
        /*0924*/ 	.short	0x010a
        /*0926*/ 	.byte	0xff
	.zero		1


	//----- nvinfo : EIATTR_NUM_MBARRIERS
	.align		4
.L_47:
        /*0928*/ 	.byte	0x03, 0x38
        /*092a*/ 	.short	0x001e


	//----- nvinfo : EIATTR_EXIT_INSTR_OFFSETS
	.align		4
        /*092c*/ 	.byte	0x04, 0x1c
        /*092e*/ 	.short	(.L_49 - .L_48)


	//   ....[0]....
.L_48:
        /*0930*/ 	.word	0x00002500


	//   ....[1]....
        /*0934*/ 	.word	0x000029f0


	//   ....[2]....
        /*0938*/ 	.word	0x00002a50


	//   ....[3]....
        /*093c*/ 	.word	0x00003b70


	//   ....[4]....
        /*0940*/ 	.word	0x00004ba0


	//   ....[5]....
        /*0944*/ 	.word	0x00004be0


	//   ....[6]....
        /*0948*/ 	.word	0x00008ef0


	//   ....[7]....
        /*094c*/ 	.word	0x00008f70


	//   ....[8]....
        /*0950*/ 	.word	0x00008fa0


	//   ....[9]....
        /*0954*/ 	.word	0x00009010


	//----- nvinfo : EIATTR_MAX_THREADS
	.align		4
.L_49:
        /*0958*/ 	.byte	0x04, 0x05
        /*095a*/ 	.short	(.L_51 - .L_50)
.L_50:
        /*095c*/ 	.word	0x00000100
        /*0960*/ 	.word	0x00000001
        /*0964*/ 	.word	0x00000001


	//----- nvinfo : EIATTR_CRS_STACK_SIZE
	.align		4
.L_51:
        /*0968*/ 	.byte	0x04, 0x1e
        /*096a*/ 	.short	(.L_53 - .L_52)
.L_52:
        /*096c*/ 	.word	0x00000000


	//----- nvinfo : EIATTR_CBANK_PARAM_SIZE
	.align		4
.L_53:
        /*0970*/ 	.byte	0x03, 0x19
        /*0972*/ 	.short	0x0800


	//----- nvinfo : EIATTR_PARAM_CBANK
	.align		4
        /*0974*/ 	.byte	0x04, 0x0a
        /*0976*/ 	.short	(.L_55 - .L_54)
	.align		4
.L_54:
        /*0978*/ 	.word	index@(.nv.constant0._ZN7cutlass13device_kernelINS_4gemm6kernel13GemmUniversalIN4cute5tupleIJiiiiEEENS1_10collective13CollectiveMmaINS1_35MainloopSm100TmaUmmaWarpSpecializedILi2ELi2ELi4ENS5_IJNS4_1CILi1EEESB_SB_EEEEENS5_IJNSA_ILi64EEENSA_ILi256EEENSA_ILi128EEEEEENS_10bfloat16_tENS5_IJlSB_lEEESI_SJ_NS4_8TiledMMAINS4_8MMA_AtomIJNS4_20SM100_MMA_F16BF16_SSISI_SI_fLi64ELi256ELNS4_4UMMA5MajorE0ELSO_0ELNSN_7ScaleInE0ELSP_0EEEEEENS4_6LayoutISC_NS5_IJNSA_ILi0EEEST_ST_EEEEENS5_IJNS4_10UnderscoreESW_SW_EEEEENS4_13SM90_TMA_LOADENS4_14ComposedLayoutINS4_7SwizzleILi3ELi4ELi3EEENS4_18smem_ptr_flag_bitsILi16EEENSS_INS5_IJNSA_ILi8EEESE_EEENS5_IJSE_SB_EEEEEEEvNS4_8identityESZ_S19_vS1A_EENS_8epilogue10collective18CollectiveEpilogueINS1C_23Sm100TmaWarpSpecializedILi4ELi2ELi32ELb1ELb0EEEJSH_NS5_IJNSS_ISE_SB_EES1H_EEESI_SJ_SI_SJ_NS1C_6fusion15FusionCallbacksIS1G_NS1J_17LinearCombinationISI_fSI_fLNS_15FloatRoundStyleE2EEESH_S1I_JEEENS4_5SM1004TMEM4LOAD26SM100_TMEM_LOAD_16dp256b8xESZ_S19_NS4_17SM75_U32x4_LDSM_NENS4_14SM90_TMA_STOREES19_NS4_17SM90_U32x4_STSM_NENS4_39AutoVectorizingCopyWithAssumedAlignmentILi128EEEEEEvvEEEEvNT_6ParamsE)
        /*097c*/ 	.short	0x0380
        /*097e*/ 	.short	0x0800


	//----- nvinfo : EIATTR_SW_WAR
	.align		4
.L_55:
        /*0980*/ 	.byte	0x04, 0x36
        /*0982*/ 	.short	(.L_57 - .L_56)
.L_56:
        /*0984*/ 	.word	0x00000008
.L_57:


//--------------------- .nv.callgraph             --------------------------
	.section	.nv.callgraph,"",@"SHT_CUDA_CALLGRAPH"
	.align	4
	.sectionentsize	8
	.align		4
        /*0000*/ 	.word	0x00000000
	.align		4
        /*0004*/ 	.word	0xffffffff
	.align		4
        /*0008*/ 	.word	index@(_ZN7cutlass13device_kernelINS_4gemm6kernel13GemmUniversalIN4cute5tupleIJiiiiEEENS1_10collective13CollectiveMmaINS1_35MainloopSm100TmaUmmaWarpSpecializedILi2ELi2ELi4ENS5_IJNS4_1CILi1EEESB_SB_EEEEENS5_IJNSA_ILi64EEENSA_ILi256EEENSA_ILi128EEEEEENS_10bfloat16_tENS5_IJlSB_lEEESI_SJ_NS4_8TiledMMAINS4_8MMA_AtomIJNS4_20SM100_MMA_F16BF16_SSISI_SI_fLi64ELi256ELNS4_4UMMA5MajorE0ELSO_0ELNSN_7ScaleInE0ELSP_0EEEEEENS4_6LayoutISC_NS5_IJNSA_ILi0EEEST_ST_EEEEENS5_IJNS4_10UnderscoreESW_SW_EEEEENS4_13SM90_TMA_LOADENS4_14ComposedLayoutINS4_7SwizzleILi3ELi4ELi3EEENS4_18smem_ptr_flag_bitsILi16EEENSS_INS5_IJNSA_ILi8EEESE_EEENS5_IJSE_SB_EEEEEEEvNS4_8identityESZ_S19_vS1A_EENS_8epilogue10collective18CollectiveEpilogueINS1C_23Sm100TmaWarpSpecializedILi4ELi2ELi32ELb1ELb0EEEJSH_NS5_IJNSS_ISE_SB_EES1H_EEESI_SJ_SI_SJ_NS1C_6fusion15FusionCallbacksIS1G_NS1J_17LinearCombinationISI_fSI_fLNS_15FloatRoundStyleE2EEESH_S1I_JEEENS4_5SM1004TMEM4LOAD26SM100_TMEM_LOAD_16dp256b8xESZ_S19_NS4_17SM75_U32x4_LDSM_NENS4_14SM90_TMA_STOREES19_NS4_17SM90_U32x4_STSM_NENS4_39AutoVectorizingCopyWithAssumedAlignmentILi128EEEEEEvvEEEEvNT_6ParamsE)
	.align		4
        /*000c*/ 	.word	index@(__assertfail)
	.align		4
        /*0010*/ 	.word	0x00000000
	.align		4
        /*0014*/ 	.word	0xfffffffe
	.align		4
        /*0018*/ 	.word	0x00000000
	.align		4
        /*001c*/ 	.word	0xfffffffd
	.align		4
        /*0020*/ 	.word	0x00000000
	.align		4
        /*0024*/ 	.word	0xfffffffc


//--------------------- .nv.constant4             --------------------------
	.section	.nv.constant4,"a",@progbits
	.align	8
	.align		8
.nv.constant4:
        /*0000*/ 	.dword	__assertfail
	.align		8
        /*0008*/ 	.dword	__unnamed_1
	.align		8
        /*0010*/ 	.dword	__unnamed_2
	.align		8
        /*0018*/ 	.dword	_ZN39_INTERNAL_d72934ee_4_k_cu_dbfc0be3_73054cuda3std3__45__cpo5beginE
	.align		8
        /*0020*/ 	.dword	_ZN39_INTERNAL_d72934ee_4_k_cu_dbfc0be3_73054cuda3std3__45__cpo3endE
	.align		8
        /*0028*/ 	.dword	_ZN39_INTERNAL_d72934ee_4_k_cu_dbfc0be3_73054cuda3std3__45__cpo6cbeginE
	.align		8
        /*0030*/ 	.dword	_ZN39_INTERNAL_d72934ee_4_k_cu_dbfc0be3_73054cuda3std3__45__cpo4cendE
	.align		8
        /*0038*/ 	.dword	_ZN39_INTERNAL_d72934ee_4_k_cu_dbfc0be3_73054cuda3std3__441_GLOBAL__N__d72934ee_4_k_cu_dbfc0be3_73056ignoreE
	.align		8
        /*0040*/ 	.dword	_ZN39_INTERNAL_d72934ee_4_k_cu_dbfc0be3_73054cuda3std3__419piecewise_constructE
	.align		8
        /*0048*/ 	.dword	_ZN39_INTERNAL_d72934ee_4_k_cu_dbfc0be3_73054cuda3std3__48in_placeE
	.align		8
        /*0050*/ 	.dword	_ZN39_INTERNAL_d72934ee_4_k_cu_dbfc0be3_73054cuda3std6ranges3__45__cpo4swapE
	.align		8
        /*0058*/ 	.dword	_ZN39_INTERNAL_d72934ee_4_k_cu_dbfc0be3_73054cuda3std6ranges3__45__cpo9iter_moveE
	.align		8
        /*0060*/ 	.dword	_ZN39_INTERNAL_d72934ee_4_k_cu_dbfc0be3_73054cute7productE
	.align		8
        /*0068*/ 	.dword	_ZN39_INTERNAL_d72934ee_4_k_cu_dbfc0be3_73054cute1_E
	.align		8
        /*0070*/ 	.dword	$str$25
	.align		8
        /*0078*/ 	.dword	$str$26
	.align		8
        /*0080*/ 	.dword	$str$27
	.align		8
        /*0088*/ 	.dword	$str$28


//--------------------- .text._ZN7cutlass13device_kernelINS_4gemm6kernel13GemmUniversalIN4cute5tupleIJiiiiEEENS1_10collective13CollectiveMmaINS1_35MainloopSm100TmaUmmaWarpSpecializedILi2ELi2ELi4ENS5_IJNS4_1CILi1EEESB_SB_EEEEENS5_IJNSA_ILi64EEENSA_ILi256EEENSA_ILi128EEEEEENS_10bfloat16_tENS5_IJlSB_lEEESI_SJ_NS4_8TiledMMAINS4_8MMA_AtomIJNS4_20SM100_MMA_F16BF16_SSISI_SI_fLi64ELi256ELNS4_4UMMA5MajorE0ELSO_0ELNSN_7ScaleInE0ELSP_0EEEEEENS4_6LayoutISC_NS5_IJNSA_ILi0EEEST_ST_EEEEENS5_IJNS4_10UnderscoreESW_SW_EEEEENS4_13SM90_TMA_LOADENS4_14ComposedLayoutINS4_7SwizzleILi3ELi4ELi3EEENS4_18smem_ptr_flag_bitsILi16EEENSS_INS5_IJNSA_ILi8EEESE_EEENS5_IJSE_SB_EEEEEEEvNS4_8identityESZ_S19_vS1A_EENS_8epilogue10collective18CollectiveEpilogueINS1C_23Sm100TmaWarpSpecializedILi4ELi2ELi32ELb1ELb0EEEJSH_NS5_IJNSS_ISE_SB_EES1H_EEESI_SJ_SI_SJ_NS1C_6fusion15FusionCallbacksIS1G_NS1J_17LinearCombinationISI_fSI_fLNS_15FloatRoundStyleE2EEESH_S1I_JEEENS4_5SM1004TMEM4LOAD26SM100_TMEM_LOAD_16dp256b8xESZ_S19_NS4_17SM75_U32x4_LDSM_NENS4_14SM90_TMA_STOREES19_NS4_17SM90_U32x4_STSM_NENS4_39AutoVectorizingCopyWithAssumedAlignmentILi128EEEEEEvvEEEEvNT_6ParamsE --------------------------
	.section	.text._ZN7cutlass13device_kernelINS_4gemm6kernel13GemmUniversalIN4cute5tupleIJiiiiEEENS1_10collective13CollectiveMmaINS1_35MainloopSm100TmaUmmaWarpSpecializedILi2ELi2ELi4ENS5_IJNS4_1CILi1EEESB_SB_EEEEENS5_IJNSA_ILi64EEENSA_ILi256EEENSA_ILi128EEEEEENS_10bfloat16_tENS5_IJlSB_lEEESI_SJ_NS4_8TiledMMAINS4_8MMA_AtomIJNS4_20SM100_MMA_F16BF16_SSISI_SI_fLi64ELi256ELNS4_4UMMA5MajorE0ELSO_0ELNSN_7ScaleInE0ELSP_0EEEEEENS4_6LayoutISC_NS5_IJNSA_ILi0EEEST_ST_EEEEENS5_IJNS4_10UnderscoreESW_SW_EEEEENS4_13SM90_TMA_LOADENS4_14ComposedLayoutINS4_7SwizzleILi3ELi4ELi3EEENS4_18smem_ptr_flag_bitsILi16EEENSS_INS5_IJNSA_ILi8EEESE_EEENS5_IJSE_SB_EEEEEEEvNS4_8identityESZ_S19_vS1A_EENS_8epilogue10collective18CollectiveEpilogueINS1C_23Sm100TmaWarpSpecializedILi4ELi2ELi32ELb1ELb0EEEJSH_NS5_IJNSS_ISE_SB_EES1H_EEESI_SJ_SI_SJ_NS1C_6fusion15FusionCallbacksIS1G_NS1J_17LinearCombinationISI_fSI_fLNS_15FloatRoundStyleE2EEESH_S1I_JEEENS4_5SM1004TMEM4LOAD26SM100_TMEM_LOAD_16dp256b8xESZ_S19_NS4_17SM75_U32x4_LDSM_NENS4_14SM90_TMA_STOREES19_NS4_17SM90_U32x4_STSM_NENS4_39AutoVectorizingCopyWithAssumedAlignmentILi128EEEEEEvvEEEEvNT_6ParamsE,"ax",@progbits
	.align	128
.text._ZN7cutlass13device_kernelINS_4gemm6kernel13GemmUniversalIN4cute5tupleIJiiiiEEENS1_10collective13CollectiveMmaINS1_35MainloopSm100TmaUmmaWarpSpecializedILi2ELi2ELi4ENS5_IJNS4_1CILi1EEESB_SB_EEEEENS5_IJNSA_ILi64EEENSA_ILi256EEENSA_ILi128EEEEEENS_10bfloat16_tENS5_IJlSB_lEEESI_SJ_NS4_8TiledMMAINS4_8MMA_AtomIJNS4_20SM100_MMA_F16BF16_SSISI_SI_fLi64ELi256ELNS4_4UMMA5MajorE0ELSO_0ELNSN_7ScaleInE0ELSP_0EEEEEENS4_6LayoutISC_NS5_IJNSA_ILi0EEEST_ST_EEEEENS5_IJNS4_10UnderscoreESW_SW_EEEEENS4_13SM90_TMA_LOADENS4_14ComposedLayoutINS4_7SwizzleILi3ELi4ELi3EEENS4_18smem_ptr_flag_bitsILi16EEENSS_INS5_IJNSA_ILi8EEESE_EEENS5_IJSE_SB_EEEEEEEvNS4_8identityESZ_S19_vS1A_EENS_8epilogue10collective18CollectiveEpilogueINS1C_23Sm100TmaWarpSpecializedILi4ELi2ELi32ELb1ELb0EEEJSH_NS5_IJNSS_ISE_SB_EES1H_EEESI_SJ_SI_SJ_NS1C_6fusion15FusionCallbacksIS1G_NS1J_17LinearCombinationISI_fSI_fLNS_15FloatRoundStyleE2EEESH_S1I_JEEENS4_5SM1004TMEM4LOAD26SM100_TMEM_LOAD_16dp256b8xESZ_S19_NS4_17SM75_U32x4_LDSM_NENS4_14SM90_TMA_STOREES19_NS4_17SM90_U32x4_STSM_NENS4_39AutoVectorizingCopyWithAssumedAlignmentILi128EEEEEEvvEEEEvNT_6ParamsE:
        .type           _ZN7cutlass13device_kernelINS_4gemm6kernel13GemmUniversalIN4cute5tupleIJiiiiEEENS1_10collective13CollectiveMmaINS1_35MainloopSm100TmaUmmaWarpSpecializedILi2ELi2ELi4ENS5_IJNS4_1CILi1EEESB_SB_EEEEENS5_IJNSA_ILi64EEENSA_ILi256EEENSA_ILi128EEEEEENS_10bfloat16_tENS5_IJlSB_lEEESI_SJ_NS4_8TiledMMAINS4_8MMA_AtomIJNS4_20SM100_MMA_F16BF16_SSISI_SI_fLi64ELi256ELNS4_4UMMA5MajorE0ELSO_0ELNSN_7ScaleInE0ELSP_0EEEEEENS4_6LayoutISC_NS5_IJNSA_ILi0EEEST_ST_EEEEENS5_IJNS4_10UnderscoreESW_SW_EEEEENS4_13SM90_TMA_LOADENS4_14ComposedLayoutINS4_7SwizzleILi3ELi4ELi3EEENS4_18smem_ptr_flag_bitsILi16EEENSS_INS5_IJNSA_ILi8EEESE_EEENS5_IJSE_SB_EEEEEEEvNS4_8identityESZ_S19_vS1A_EENS_8epilogue10collective18CollectiveEpilogueINS1C_23Sm100TmaWarpSpecializedILi4ELi2ELi32ELb1ELb0EEEJSH_NS5_IJNSS_ISE_SB_EES1H_EEESI_SJ_SI_SJ_NS1C_6fusion15FusionCallbacksIS1G_NS1J_17LinearCombinationISI_fSI_fLNS_15FloatRoundStyleE2EEESH_S1I_JEEENS4_5SM1004TMEM4LOAD26SM100_TMEM_LOAD_16dp256b8xESZ_S19_NS4_17SM75_U32x4_LDSM_NENS4_14SM90_TMA_STOREES19_NS4_17SM90_U32x4_STSM_NENS4_39AutoVectorizingCopyWithAssumedAlignmentILi128EEEEEEvvEEEEvNT_6ParamsE,@function
        .size           _ZN7cutlass13device_kernelINS_4gemm6kernel13GemmUniversalIN4cute5tupleIJiiiiEEENS1_10collective13CollectiveMmaINS1_35MainloopSm100TmaUmmaWarpSpecializedILi2ELi2ELi4ENS5_IJNS4_1CILi1EEESB_SB_EEEEENS5_IJNSA_ILi64EEENSA_ILi256EEENSA_ILi128EEEEEENS_10bfloat16_tENS5_IJlSB_lEEESI_SJ_NS4_8TiledMMAINS4_8MMA_AtomIJNS4_20SM100_MMA_F16BF16_SSISI_SI_fLi64ELi256ELNS4_4UMMA5MajorE0ELSO_0ELNSN_7ScaleInE0ELSP_0EEEEEENS4_6LayoutISC_NS5_IJNSA_ILi0EEEST_ST_EEEEENS5_IJNS4_10UnderscoreESW_SW_EEEEENS4_13SM90_TMA_LOADENS4_14ComposedLayoutINS4_7SwizzleILi3ELi4ELi3EEENS4_18smem_ptr_flag_bitsILi16EEENSS_INS5_IJNSA_ILi8EEESE_EEENS5_IJSE_SB_EEEEEEEvNS4_8identityESZ_S19_vS1A_EENS_8epilogue10collective18CollectiveEpilogueINS1C_23Sm100TmaWarpSpecializedILi4ELi2ELi32ELb1ELb0EEEJSH_NS5_IJNSS_ISE_SB_EES1H_EEESI_SJ_SI_SJ_NS1C_6fusion15FusionCallbacksIS1G_NS1J_17LinearCombinationISI_fSI_fLNS_15FloatRoundStyleE2EEESH_S1I_JEEENS4_5SM1004TMEM4LOAD26SM100_TMEM_LOAD_16dp256b8xESZ_S19_NS4_17SM75_U32x4_LDSM_NENS4_14SM90_TMA_STOREES19_NS4_17SM90_U32x4_STSM_NENS4_39AutoVectorizingCopyWithAssumedAlignmentILi128EEEEEEvvEEEEvNT_6ParamsE,(.L_x_170 - _ZN7cutlass13device_kernelINS_4gemm6kernel13GemmUniversalIN4cute5tupleIJiiiiEEENS1_10collective13CollectiveMmaINS1_35MainloopSm100TmaUmmaWarpSpecializedILi2ELi2ELi4ENS5_IJNS4_1CILi1EEESB_SB_EEEEENS5_IJNSA_ILi64EEENSA_ILi256EEENSA_ILi128EEEEEENS_10bfloat16_tENS5_IJlSB_lEEESI_SJ_NS4_8TiledMMAINS4_8MMA_AtomIJNS4_20SM100_MMA_F16BF16_SSISI_SI_fLi64ELi256ELNS4_4UMMA5MajorE0ELSO_0ELNSN_7ScaleInE0ELSP_0EEEEEENS4_6LayoutISC_NS5_IJNSA_ILi0EEEST_ST_EEEEENS5_IJNS4_10UnderscoreESW_SW_EEEEENS4_13SM90_TMA_LOADENS4_14ComposedLayoutINS4_7SwizzleILi3ELi4ELi3EEENS4_18smem_ptr_flag_bitsILi16EEENSS_INS5_IJNSA_ILi8EEESE_EEENS5_IJSE_SB_EEEEEEEvNS4_8identityESZ_S19_vS1A_EENS_8epilogue10collective18CollectiveEpilogueINS1C_23Sm100TmaWarpSpecializedILi4ELi2ELi32ELb1ELb0EEEJSH_NS5_IJNSS_ISE_SB_EES1H_EEESI_SJ_SI_SJ_NS1C_6fusion15FusionCallbacksIS1G_NS1J_17LinearCombinationISI_fSI_fLNS_15FloatRoundStyleE2EEESH_S1I_JEEENS4_5SM1004TMEM4LOAD26SM100_TMEM_LOAD_16dp256b8xESZ_S19_NS4_17SM75_U32x4_LDSM_NENS4_14SM90_TMA_STOREES19_NS4_17SM90_U32x4_STSM_NENS4_39AutoVectorizingCopyWithAssumedAlignmentILi128EEEEEEvvEEEEvNT_6ParamsE)
        .other          _ZN7cutlass13device_kernelINS_4gemm6kernel13GemmUniversalIN4cute5tupleIJiiiiEEENS1_10collective13CollectiveMmaINS1_35MainloopSm100TmaUmmaWarpSpecializedILi2ELi2ELi4ENS5_IJNS4_1CILi1EEESB_SB_EEEEENS5_IJNSA_ILi64EEENSA_ILi256EEENSA_ILi128EEEEEENS_10bfloat16_tENS5_IJlSB_lEEESI_SJ_NS4_8TiledMMAINS4_8MMA_AtomIJNS4_20SM100_MMA_F16BF16_SSISI_SI_fLi64ELi256ELNS4_4UMMA5MajorE0ELSO_0ELNSN_7ScaleInE0ELSP_0EEEEEENS4_6LayoutISC_NS5_IJNSA_ILi0EEEST_ST_EEEEENS5_IJNS4_10UnderscoreESW_SW_EEEEENS4_13SM90_TMA_LOADENS4_14ComposedLayoutINS4_7SwizzleILi3ELi4ELi3EEENS4_18smem_ptr_flag_bitsILi16EEENSS_INS5_IJNSA_ILi8EEESE_EEENS5_IJSE_SB_EEEEEEEvNS4_8identityESZ_S19_vS1A_EENS_8epilogue10collective18CollectiveEpilogueINS1C_23Sm100TmaWarpSpecializedILi4ELi2ELi32ELb1ELb0EEEJSH_NS5_IJNSS_ISE_SB_EES1H_EEESI_SJ_SI_SJ_NS1C_6fusion15FusionCallbacksIS1G_NS1J_17LinearCombinationISI_fSI_fLNS_15FloatRoundStyleE2EEESH_S1I_JEEENS4_5SM1004TMEM4LOAD26SM100_TMEM_LOAD_16dp256b8xESZ_S19_NS4_17SM75_U32x4_LDSM_NENS4_14SM90_TMA_STOREES19_NS4_17SM90_U32x4_STSM_NENS4_39AutoVectorizingCopyWithAssumedAlignmentILi128EEEEEEvvEEEEvNT_6ParamsE,@"STO_CUDA_ENTRY STV_DEFAULT"
_ZN7cutlass13device_kernelINS_4gemm6kernel13GemmUniversalIN4cute5tupleIJiiiiEEENS1_10collective13CollectiveMmaINS1_35MainloopSm100TmaUmmaWarpSpecializedILi2ELi2ELi4ENS5_IJNS4_1CILi1EEESB_SB_EEEEENS5_IJNSA_ILi64EEENSA_ILi256EEENSA_ILi128EEEEEENS_10bfloat16_tENS5_IJlSB_lEEESI_SJ_NS4_8TiledMMAINS4_8MMA_AtomIJNS4_20SM100_MMA_F16BF16_SSISI_SI_fLi64ELi256ELNS4_4UMMA5MajorE0ELSO_0ELNSN_7ScaleInE0ELSP_0EEEEEENS4_6LayoutISC_NS5_IJNSA_ILi0EEEST_ST_EEEEENS5_IJNS4_10UnderscoreESW_SW_EEEEENS4_13SM90_TMA_LOADENS4_14ComposedLayoutINS4_7SwizzleILi3ELi4ELi3EEENS4_18smem_ptr_flag_bitsILi16EEENSS_INS5_IJNSA_ILi8EEESE_EEENS5_IJSE_SB_EEEEEEEvNS4_8identityESZ_S19_vS1A_EENS_8epilogue10collective18CollectiveEpilogueINS1C_23Sm100TmaWarpSpecializedILi4ELi2ELi32ELb1ELb0EEEJSH_NS5_IJNSS_ISE_SB_EES1H_EEESI_SJ_SI_SJ_NS1C_6fusion15FusionCallbacksIS1G_NS1J_17LinearCombinationISI_fSI_fLNS_15FloatRoundStyleE2EEESH_S1I_JEEENS4_5SM1004TMEM4LOAD26SM100_TMEM_LOAD_16dp256b8xESZ_S19_NS4_17SM75_U32x4_LDSM_NENS4_14SM90_TMA_STOREES19_NS4_17SM90_U32x4_STSM_NENS4_39AutoVectorizingCopyWithAssumedAlignmentILi128EEEEEEvvEEEEvNT_6ParamsE:
[----:B------:R-:W1:Y:S01]  /*0000*/  LDC R1, c[0x0][0x37c] ;  /* 0x0000df00ff017b82 */ /* 0x000e620000000800 */
[----:B------:R-:W2:Y:S01]  /*0010*/  S2R R101, SR_TID.X ;  /* 0x0000000000657919 */ /* 0x000ea20000002100 */
[----:B------:R-:W3:Y:S01]  /*0020*/  LDCU.64 UR4, c[0x0][0x890] ;  /* 0x00011200ff0477ac */ /* 0x000ee20008000a00 */
[----:B------:R-:W-:Y:S02]  /*0030*/  PRMT R88, RZ, 0x7610, R88 ;  /* 0x00007610ff587816 */ /* 0x000fe40000000058 */
[----:B------:R-:W-:Y:S01]  /*0040*/  ELECT P5, URZ, PT ;  /* 0x0000000000ff782f */ /* 0x000fe200038a0000 */
[----:B------:R-:W4:Y:S01]  /*0050*/  LDCU.64 UR46, c[0x0][0x358] ;  /* 0x00006b00ff2e77ac */ /* 0x000f220008000a00 */
[----:B---3--:R-:W-:-:S04]  /*0060*/  UISETP.NE.U32.AND UP0, UPT, UR4, URZ, UPT ;  /* 0x000000ff0400728c */ /* 0x008fc8000bf05070 */
[----:B------:R-:W-:Y:S01]  /*0070*/  UISETP.NE.AND.EX UP0, UPT, UR5, URZ, UPT, UP0 ;  /* 0x000000ff0500728c */ /* 0x000fe2000bf05300 */
[----:B--2---:R-:W-:-:S05]  /*0080*/  SHF.R.U32.HI R93, RZ, 0x5, R101 ;  /* 0x00000005ff5d7819 */ /* 0x004fca0000011665 */
[----:B------:R-:W2:Y:S02]  /*0090*/  SHFL.IDX PT, R0, R93, RZ, 0x1f ;  /* 0x00001fff5d007589 */ /* 0x000ea400000e0000 */
[----:B--2---:R-:W-:Y:S01]  /*00a0*/  R2UR UR8, R0 ;  /* 0x00000000000872ca */ /* 0x004fe200000e0000 */
[----:B-1--4-:R-:W-:-:S14]  /*00b0*/  BRA.U UP0, `(.L_x_0) ;  /* 0x00000001002c7547 */ /* 0x012fdc000b800000 */
[----:B------:R-:W1:Y:S02]  /*00c0*/  LDCU.64 UR6, c[0x0][0x888] ;  /* 0x00011100ff0677ac */ /* 0x000e640008000a00 */
[----:B-1----:R-:W-:-:S04]  /*00d0*/  UISETP.NE.U32.AND UP0, UPT, UR6, URZ, UPT ;  /* 0x000000ff0600728c */ /* 0x002fc8000bf05070 */
[----:B------:R-:W-:-:S09]  /*00e0*/  UISETP.NE.AND.EX UP0, UPT, UR7, URZ, UPT, UP0 ;  /* 0x000000ff0700728c */ /* 0x000fd2000bf05300 */
[----:B------:R-:W-:Y:S05]  /*00f0*/  BRA.U !UP0, `(.L_x_1) ;  /* 0x0000000108107547 */ /* 0x000fea000b800000 */
[----:B------:R-:W1:Y:S02]  /*0100*/  LDC.64 R2, c[0x0][0x888] ;  /* 0x00022200ff027b82 */ /* 0x000e640000000a00 */
[----:B-1----:R1:W5:Y:S01]  /*0110*/  LDG.E R49, desc[UR46][R2.64] ;  /* 0x0000002e02317981 */ /* 0x002362000c1e1900 */
[----:B------:R-:W-:Y:S01]  /*0120*/  HFMA2 R88, -RZ, RZ, 0, 5.9604644775390625e-08 ;  /* 0x00000001ff587431 */ /* 0x000fe200000001ff */
[----:B------:R-:W-:Y:S05]  /*0130*/  BRA `(.L_x_0) ;  /* 0x00000000000c7947 */ /* 0x000fea0003800000 */
.L_x_1:
[----:B------:R-:W1:Y:S01]  /*0140*/  LDCU UR6, c[0x0][0x880] ;  /* 0x00011000ff0677ac */ /* 0x000e620008000800 */
[----:B------:R-:W-:Y:S01]  /*0150*/  HFMA2 R88, -RZ, RZ, 0, 5.9604644775390625e-08 ;  /* 0x00000001ff587431 */ /* 0x000fe200000001ff */
[----:B-1----:R-:W-:-:S07]  /*0160*/  MOV R49, UR6 ;  /* 0x0000000600317c02 */ /* 0x002fce0008000f00 */
.L_x_0:
[----:B------:R-:W2:Y:S02]  /*0170*/  LDCU.64 UR6, c[0x0][0x8b0] ;  /* 0x00011600ff0677ac */ /* 0x000ea40008000a00 */
[----:B--2---:R-:W-:-:S04]  /*0180*/  UISETP.NE.U32.AND UP0, UPT, UR6, URZ, UPT ;  /* 0x000000ff0600728c */ /* 0x004fc8000bf05070 */
[----:B------:R-:W-:-:S09]  /*0190*/  UISETP.NE.AND.EX UP0, UPT, UR7, URZ, UPT, UP0 ;  /* 0x000000ff0700728c */ /* 0x000fd2000bf05300 */
[----:B------:R-:W-:Y:S05]  /*01a0*/  BRA.U UP0, `(.L_x_2) ;  /* 0x0000000100247547 */ /* 0x000fea000b800000 */
[----:B------:R-:W2:Y:S02]  /*01b0*/  LDCU.64 UR6, c[0x0][0x8a8] ;  /* 0x00011500ff0677ac */ /* 0x000ea40008000a00 */
[----:B--2---:R-:W-:-:S04]  /*01c0*/  UISETP.NE.U32.AND UP0, UPT, UR6, URZ, UPT ;  /* 0x000000ff0600728c */ /* 0x004fc8000bf05070 */
[----:B------:R-:W-:-:S09]  /*01d0*/  UISETP.NE.AND.EX UP0, UPT, UR7, URZ, UPT, UP0 ;  /* 0x000000ff0700728c */ /* 0x000fd2000bf05300 */
[----:B------:R-:W-:Y:S05]  /*01e0*/  BRA.U !UP0, `(.L_x_3) ;  /* 0x00000001080c7547 */ /* 0x000fea000b800000 */
[----:B-1----:R-:W1:Y:S02]  /*01f0*/  LDC.64 R2, c[0x0][0x8a8] ;  /* 0x00022a00ff027b82 */ /* 0x002e640000000a00 */
[----:B-1----:R2:W5:Y:S01]  /*0200*/  LDG.E R47, desc[UR46][R2.64] ;  /* 0x0000002e022f7981 */ /* 0x002562000c1e1900 */
[----:B------:R-:W-:Y:S05]  /*0210*/  BRA `(.L_x_2) ;  /* 0x0000000000087947 */ /* 0x000fea0003800000 */
.L_x_3:
[----:B------:R-:W2:Y:S02]  /*0220*/  LDCU UR6, c[0x0][0x8a0] ;  /* 0x00011400ff0677ac */ /* 0x000ea40008000800 */
[----:B--2---:R-:W-:Y:S02]  /*0230*/  MOV R47, UR6 ;  /* 0x00000006002f7c02 */ /* 0x004fe40008000f00 */
.L_x_2:
[----:B------:R-:W-:Y:S01]  /*0240*/  IMAD.U32 R0, RZ, RZ, UR8 ;  /* 0x00000008ff007e24 */ /* 0x000fe2000f8e00ff */
[----:B------:R-:W-:Y:S04]  /*0250*/  BSSY.RECONVERGENT B0, `(.L_x_4) ;  /* 0x000000c000007945 */ /* 0x000fe80003800200 */
[C---:B------:R-:W-:Y:S02]  /*0260*/  ISETP.NE.OR P1, PT, R0.reuse, 0x1, !P5 ;  /* 0x000000010000780c */ /* 0x040fe40006f25670 */
[----:B------:R-:W-:-:S11]  /*0270*/  ISETP.NE.OR P0, PT, R0, 0x3, !P5 ;  /* 0x000000030000780c */ /* 0x000fd60006f05670 */
[----:B------:R-:W-:Y:S05]  /*0280*/  @P1 BRA `(.L_x_5) ;  /* 0x0000000000201947 */ /* 0x000fea0003800000 */
[----:B------:R-:W3:Y:S02]  /*0290*/  LDCU.64 UR6, c[0x0][0x348] ;  /* 0x00006900ff0677ac */ /* 0x000ee40008000a00 */
[----:B---3--:R-:W-:Y:S02]  /*02a0*/  UIADD3 UR10, UP1, UPT, UR6, 0x80, URZ ;  /* 0x00000080060a7890 */ /* 0x008fe4000ff3e0ff */
[----:B------:R-:W-:Y:S02]  /*02b0*/  UIADD3 UR6, UP0, UPT, UR6, 0x180, URZ ;  /* 0x0000018006067890 */ /* 0x000fe4000ff1e0ff */
[----:B------:R-:W-:Y:S02]  /*02c0*/  UIADD3.X UR11, UPT, UPT, URZ, UR7, URZ, UP1, !UPT ;  /* 0x00000007ff0b7290 */ /* 0x000fe40008ffe4ff */
[----:B------:R-:W-:-:S07]  /*02d0*/  UIADD3.X UR7, UPT, UPT, URZ, UR7, URZ, UP0, !UPT ;  /* 0x00000007ff077290 */ /* 0x000fce00087fe4ff */
[----:B------:R3:W-:Y:S02]  /*02e0*/  UTMACCTL.PF [UR10] ;  /* 0x000000000a0079b9 */ /* 0x0007e40008040000 */
[----:B------:R3:W-:Y:S02]  /*02f0*/  UTMACCTL.PF [UR6] ;  /* 0x00000000060079b9 */ /* 0x0007e40008040000 */
[----:B---3--:R-:W-:Y:S01]  /*0300*/  NOP ;  /* 0x0000000000007918 */ /* 0x008fe20000000000 */
.L_x_5:
[----:B------:R-:W-:Y:S05]  /*0310*/  BSYNC.RECONVERGENT B0 ;  /* 0x0000000000007941 */ /* 0x000fea0003800200 */
.L_x_4:
[----:B------:R-:W-:Y:S04]  /*0320*/  BSSY.RECONVERGENT B0, `(.L_x_6) ;  /* 0x000000a000007945 */ /* 0x000fe80003800200 */
        /* <DEDUP_REMOVED lines=9> */
.L_x_7:
[----:B------:R-:W-:Y:S05]  /*03c0*/  BSYNC.RECONVERGENT B0 ;  /* 0x0000000000007941 */ /* 0x000fea0003800200 */
.L_x_6:
[----:B------:R-:W3:Y:S01]  /*03d0*/  LDCU.64 UR6, c[0x0][0x888] ;  /* 0x00011100ff0677ac */ /* 0x000ee20008000a00 */
[----:B------:R-:W-:Y:S02]  /*03e0*/  UISETP.EQ.U32.AND UP1, UPT, UR4, URZ, UPT ;  /* 0x000000ff0400728c */ /* 0x000fe4000bf22070 */
[----:B------:R-:W-:Y:S02]  /*03f0*/  UPLOP3.LUT UP2, UPT, UPT, UPT, UPT, 0x80, 0x8 ;  /* 0x000000000008789c */ /* 0x000fe40003f4f070 */
[----:B---3--:R-:W-:-:S04]  /*0400*/  UISETP.NE.U32.AND UP0, UPT, UR6, URZ, UPT ;  /* 0x000000ff0600728c */ /* 0x008fc8000bf05070 */
[----:B------:R-:W-:-:S04]  /*0410*/  UISETP.NE.AND.EX UP0, UPT, UR7, URZ, UPT, UP0 ;  /* 0x000000ff0700728c */ /* 0x000fc8000bf05300 */
[----:B------:R-:W-:-:S04]  /*0420*/  UISETP.EQ.OR.EX UP3, UPT, UR5, URZ, !UP0, UP1 ;  /* 0x000000ff0500728c */ /* 0x000fc8000c762710 */
[----:B------:R-:W-:-:S05]  /*0430*/  UP2UR UR50, UPR, URZ, 0x8 ;  /* 0x00000008ff327883 */ /* 0x000fca0008000000 */
[----:B------:R-:W-:Y:S07]  /*0440*/  BRA.U !UP3, `(.L_x_8) ;  /* 0x000000010b207547 */ /* 0x000fee000b800000 */
[----:B------:R-:W-:Y:S01]  /*0450*/  UISETP.NE.U32.AND UP2, UPT, UR4, URZ, UPT ;  /* 0x000000ff0400728c */ /* 0x000fe2000bf45070 */
[----:B-----5:R-:W-:Y:S01]  /*0460*/  FSETP.NEU.AND P0, PT, R49, RZ, PT ;  /* 0x000000ff3100720b */ /* 0x020fe20003f0d000 */
[----:B------:R-:W-:Y:S02]  /*0470*/  USEL UR4, URZ, 0xffffffff, UP0 ;  /* 0xffffffffff047887 */ /* 0x000fe40008000000 */
[----:B------:R-:W-:-:S10]  /*0480*/  UISETP.NE.AND.EX UP2, UPT, UR5, URZ, UPT, UP2 ;  /* 0x000000ff0500728c */ /* 0x000fd4000bf45320 */
[----:B------:R-:W-:Y:S01]  /*0490*/  VOTEU.ANY UP1, P0 ;  /* 0x0000000000ff7886 */ /* 0x000fe20000020100 */
[----:B------:R-:W-:-:S04]  /*04a0*/  @!UP2 USEL UR4, URZ, 0xffffffff, UP1 ;  /* 0xffffffffff04a887 */ /* 0x000fc80008800000 */
[----:B------:R-:W-:-:S04]  /*04b0*/  ULOP3.LUT UR4, UR4, 0x1, URZ, 0xc0, !UPT ;  /* 0x0000000104047892 */ /* 0x000fc8000f8ec0ff */
[----:B------:R-:W-:-:S11]  /*04c0*/  UISETP.NE.U32.AND UP2, UPT, UR4, 0x1, UPT ;  /* 0x000000010400788c */ /* 0x000fd6000bf45070 */
.L_x_8:
[----:B-12---:R-:W1:Y:S01]  /*04d0*/  SHFL.IDX PT, R2, R93, RZ, 0x1f ;  /* 0x00001fff5d027589 */ /* 0x006e6200000e0000 */
[----:B------:R-:W-:-:S04]  /*04e0*/  UISETP.NE.AND UP1, UPT, UR8, 0x2, UPT ;  /* 0x000000020800788c */ /* 0x000fc8000bf25270 */
[----:B------:R-:W-:Y:S01]  /*04f0*/  USEL UR6, URZ, 0x1, UP1 ;  /* 0x00000001ff067887 */ /* 0x000fe20008800000 */
[----:B-1----:R-:W-:-:S13]  /*0500*/  ISETP.NE.AND P0, PT, R2, RZ, PT ;  /* 0x000000ff0200720c */ /* 0x002fda0003f05270 */
[----:B------:R-:W-:Y:S05]  /*0510*/  @P0 BRA `(.L_x_9) ;  /* 0x0000000000380947 */ /* 0x000fea0003800000 */
[----:B------:R-:W1:Y:S01]  /*0520*/  S2UR UR5, SR_CgaCtaId ;  /* 0x00000000000579c3 */ /* 0x000e620000008800 */
[----:B------:R-:W-:Y:S01]  /*0530*/  UMOV UR7, 0x400 ;  /* 0x0000040000077882 */ /* 0x000fe20000000000 */
[----:B------:R-:W-:Y:S01]  /*0540*/  UMOV UR4, 0x1 ;  /* 0x0000000100047882 */ /* 0x000fe20000000000 */
[----:B------:R-:W-:Y:S01]  /*0550*/  ELECT P0, URZ, PT ;  /* 0x0000000000ff782f */ /* 0x000fe20003800000 */
[----:B------:R-:W-:-:S04]  /*0560*/  UIADD3 UR10, UPT, UPT, -UR4, 0x100000, URZ ;  /* 0x00100000040a7890 */ /* 0x000fc8000fffe1ff */
[----:B------:R-:W-:Y:S02]  /*0570*/  USHF.L.U32 UR11, UR10, 0xb, URZ ;  /* 0x0000000b0a0b7899 */ /* 0x000fe400080006ff */
[----:B------:R-:W-:Y:S02]  /*0580*/  USHF.L.U32 UR10, UR10, 0x1, URZ ;  /* 0x000000010a0a7899 */ /* 0x000fe400080006ff */
[----:B-1----:R-:W-:Y:S01]  /*0590*/  ULEA UR5, UR5, UR7, 0x18 ;  /* 0x0000000705057291 */ /* 0x002fe2000f8ec0ff */
[----:B------:R-:W1:Y:S11]  /*05a0*/  FENCE.VIEW.ASYNC.S ;  /* 0x00000000000073c6 */ /* 0x000e760000000000 */
[----:B-1----:R1:W2:Y:S01]  /*05b0*/  SYNCS.EXCH.64 URZ, [UR5], UR10 ;  /* 0x0000000a05ff75b2 */ /* 0x0022a20008000100 */
[----:B------:R1:W3:Y:S01]  /*05c0*/  SYNCS.EXCH.64 URZ, [UR5+0x10], UR10 ;  /* 0x0000100a05ff75b2 */ /* 0x0002e20008000100 */
[----:B------:R1:W4:Y:S01]  /*05d0*/  SYNCS.EXCH.64 URZ, [UR5+0x8], UR10 ;  /* 0x0000080a05ff75b2 */ /* 0x0003220008000100 */
[----:B------:R1:W1:Y:S01]  /*05e0*/  SYNCS.EXCH.64 URZ, [UR5+0x18], UR10 ;  /* 0x0000180a05ff75b2 */ /* 0x0002620008000100 */
[----:B------:R-:W-:Y:S01]  /*05f0*/  NOP ;  /* 0x0000000000007918 */ /* 0x000fe20000000000 */
.L_x_9:
[----:B------:R-:W2:Y:S01]  /*0600*/  SHFL.IDX PT, R2, R93, RZ, 0x1f ;  /* 0x00001fff5d027589 */ /* 0x000ea200000e0000 */
[----:B------:R-:W-:Y:S01]  /*0610*/  NOP ;  /* 0x0000000000007918 */ /* 0x000fe20000000000 */
[----:B--2---:R-:W-:-:S13]  /*0620*/  ISETP.NE.AND P0, PT, R2, 0x1, PT ;  /* 0x000000010200780c */ /* 0x004fda0003f05270 */
[----:B------:R-:W-:Y:S05]  /*0630*/  @P0 BRA `(.L_x_10) ;  /* 0x0000000000580947 */ /* 0x000fea0003800000 */
[----:B------:R-:W2:Y:S01]  /*0640*/  S2UR UR7, SR_CgaCtaId ;  /* 0x00000000000779c3 */ /* 0x000ea20000008800 */
[----:B------:R-:W-:Y:S01]  /*0650*/  UMOV UR9, 0x400 ;  /* 0x0000040000097882 */ /* 0x000fe20000000000 */
[----:B-1----:R-:W-:Y:S01]  /*0660*/  UMOV UR5, 0x20 ;  /* 0x0000002000057882 */ /* 0x002fe20000000000 */
[----:B------:R-:W-:Y:S01]  /*0670*/  UMOV UR4, 0x80 ;  /* 0x0000008000047882 */ /* 0x000fe20000000000 */
[----:B------:R-:W-:-:S04]  /*0680*/  UIADD3 UR10, UPT, UPT, -UR5, 0x100000, URZ ;  /* 0x00100000050a7890 */ /* 0x000fc8000fffe1ff */
[----:B------:R-:W-:Y:S02]  /*0690*/  USHF.L.U32 UR11, UR10, 0xb, URZ ;  /* 0x0000000b0a0b7899 */ /* 0x000fe400080006ff */
[----:B------:R-:W-:Y:S02]  /*06a0*/  USHF.L.U32 UR10, UR10, 0x1, URZ ;  /* 0x000000010a0a7899 */ /* 0x000fe400080006ff */
[----:B------:R-:W-:-:S04]  /*06b0*/  UIADD3 UR4, UPT, UPT, -UR4, 0x100000, URZ ;  /* 0x0010000004047890 */ /* 0x000fc8000fffe1ff */
[----:B------:R-:W-:Y:S02]  /*06c0*/  USHF.L.U32 UR5, UR4, 0xb, URZ ;  /* 0x0000000b04057899 */ /* 0x000fe400080006ff */
[----:B------:R-:W-:Y:S01]  /*06d0*/  USHF.L.U32 UR4, UR4, 0x1, URZ ;  /* 0x0000000104047899 */ /* 0x000fe200080006ff */
[----:B------:R-:W-:Y:S01]  /*06e0*/  ELECT P0, URZ, PT ;  /* 0x0000000000ff782f */ /* 0x000fe20003800000 */
[----:B--2---:R-:W-:Y:S01]  /*06f0*/  ULEA UR7, UR7, UR9, 0x18 ;  /* 0x0000000907077291 */ /* 0x004fe2000f8ec0ff */
[----:B------:R-:W1:Y:S11]  /*0700*/  FENCE.VIEW.ASYNC.S ;  /* 0x00000000000073c6 */ /* 0x000e760000000000 */
[----:B-1----:R2:W1:Y:S01]  /*0710*/  SYNCS.EXCH.64 URZ, [UR7+0x20], UR10 ;  /* 0x0000200a07ff75b2 */ /* 0x0024620008000100 */
[----:B------:R2:W1:Y:S01]  /*0720*/  SYNCS.EXCH.64 URZ, [UR7+0x40], UR4 ;  /* 0x0000400407ff75b2 */ /* 0x0004620008000100 */
[----:B------:R2:W1:Y:S01]  /*0730*/  SYNCS.EXCH.64 URZ, [UR7+0x28], UR10 ;  /* 0x0000280a07ff75b2 */ /* 0x0004620008000100 */
[----:B------:R2:W1:Y:S01]  /*0740*/  SYNCS.EXCH.64 URZ, [UR7+0x48], UR4 ;  /* 0x0000480407ff75b2 */ /* 0x0004620008000100 */
[----:B------:R2:W1:Y:S01]  /*0750*/  SYNCS.EXCH.64 URZ, [UR7+0x30], UR10 ;  /* 0x0000300a07ff75b2 */ /* 0x0004620008000100 */
[----:B------:R2:W1:Y:S01]  /*0760*/  SYNCS.EXCH.64 URZ, [UR7+0x50], UR4 ;  /* 0x0000500407ff75b2 */ /* 0x0004620008000100 */
[----:B------:R2:W1:Y:S01]  /*0770*/  SYNCS.EXCH.64 URZ, [UR7+0x38], UR10 ;  /* 0x0000380a07ff75b2 */ /* 0x0004620008000100 */
[----:B------:R2:W1:Y:S02]  /*0780*/  SYNCS.EXCH.64 URZ, [UR7+0x58], UR4 ;  /* 0x0000580407ff75b2 */ /* 0x0004640008000100 */
[----:B--2---:R-:W-:Y:S01]  /*0790*/  NOP ;  /* 0x0000000000007918 */ /* 0x004fe20000000000 */
.L_x_10:
[----:B------:R-:W2:Y:S01]  /*07a0*/  SHFL.IDX PT, R2, R93, RZ, 0x1f ;  /* 0x00001fff5d027589 */ /* 0x000ea200000e0000 */
[----:B------:R-:W-:Y:S01]  /*07b0*/  NOP ;  /* 0x0000000000007918 */ /* 0x000fe20000000000 */
[----:B--2---:R-:W-:-:S13]  /*07c0*/  ISETP.NE.AND P0, PT, R2, 0x3, PT ;  /* 0x000000030200780c */ /* 0x004fda0003f05270 */
[----:B------:R-:W-:Y:S05]  /*07d0*/  @P0 BRA `(.L_x_11) ;  /* 0x0000000000300947 */ /* 0x000fea0003800000 */
[----:B-1----:R-:W1:Y:S01]  /*07e0*/  S2UR UR5, SR_CgaCtaId ;  /* 0x00000000000579c3 */ /* 0x002e620000008800 */
        /* <DEDUP_REMOVED lines=8> */
[----:B-1----:R2:W1:Y:S01]  /*0870*/  SYNCS.EXCH.64 URZ, [UR5+0x60], UR10 ;  /* 0x0000600a05ff75b2 */ /* 0x0024620008000100 */
[----:B------:R2:W1:Y:S02]  /*0880*/  SYNCS.EXCH.64 URZ, [UR5+0x68], UR10 ;  /* 0x0000680a05ff75b2 */ /* 0x0004640008000100 */
[----:B--2---:R-:W-:Y:S01]  /*0890*/  NOP ;  /* 0x0000000000007918 */ /* 0x004fe20000000000 */
.L_x_11:
[----:B------:R-:W2:Y:S01]  /*08a0*/  SHFL.IDX PT, R2, R93, RZ, 0x1f ;  /* 0x00001fff5d027589 */ /* 0x000ea200000e0000 */
[----:B------:R-:W-:Y:S01]  /*08b0*/  NOP ;  /* 0x0000000000007918 */ /* 0x000fe20000000000 */
[----:B--2---:R-:W-:-:S13]  /*08c0*/  ISETP.NE.AND P0, PT, R2, 0x4, PT ;  /* 0x000000040200780c */ /* 0x004fda0003f05270 */
[----:B------:R-:W-:Y:S05]  /*08d0*/  @P0 BRA `(.L_x_12) ;  /* 0x00000000004c0947 */ /* 0x000fea0003800000 */
[----:B-1----:R-:W1:Y:S01]  /*08e0*/  S2UR UR5, SR_CgaCtaId ;  /* 0x00000000000579c3 */ /* 0x002e620000008800 */
[----:B------:R-:W-:Y:S01]  /*08f0*/  UMOV UR9, 0x100 ;  /* 0x0000010000097882 */ /* 0x000fe20000000000 */
[----:B------:R-:W-:Y:S01]  /*0900*/  UMOV UR7, 0x400 ;  /* 0x0000040000077882 */ /* 0x000fe20000000000 */
[----:B------:R-:W-:Y:S01]  /*0910*/  USEL UR9, UR9, 0xe0, UP2 ;  /* 0x000000e009097887 */ /* 0x000fe20009000000 */
[----:B------:R-:W-:Y:S01]  /*0920*/  UMOV UR4, 0x1 ;  /* 0x0000000100047882 */ /* 0x000fe20000000000 */
[----:B------:R-:W-:Y:S01]  /*0930*/  ELECT P0, URZ, PT ;  /* 0x0000000000ff782f */ /* 0x000fe20003800000 */
[----:B------:R-:W-:-:S04]  /*0940*/  UIADD3 UR10, UPT, UPT, -UR4, 0x100000, URZ ;  /* 0x00100000040a7890 */ /* 0x000fc8000fffe1ff */
[----:B------:R-:W-:Y:S02]  /*0950*/  USHF.L.U32 UR11, UR10, 0xb, URZ ;  /* 0x0000000b0a0b7899 */ /* 0x000fe400080006ff */
[----:B------:R-:W-:Y:S02]  /*0960*/  USHF.L.U32 UR10, UR10, 0x1, URZ ;  /* 0x000000010a0a7899 */ /* 0x000fe400080006ff */
[----:B------:R-:W-:-:S04]  /*0970*/  UIADD3 UR12, UPT, UPT, -UR9, 0x100000, URZ ;  /* 0x00100000090c7890 */ /* 0x000fc8000fffe1ff */
[----:B------:R-:W-:Y:S02]  /*0980*/  USHF.L.U32 UR13, UR12, 0xb, URZ ;  /* 0x0000000b0c0d7899 */ /* 0x000fe400080006ff */
[----:B------:R-:W-:Y:S02]  /*0990*/  USHF.L.U32 UR12, UR12, 0x1, URZ ;  /* 0x000000010c0c7899 */ /* 0x000fe400080006ff */
[----:B-1----:R-:W-:Y:S01]  /*09a0*/  ULEA UR5, UR5, UR7, 0x18 ;  /* 0x0000000705057291 */ /* 0x002fe2000f8ec0ff */
[----:B------:R-:W1:Y:S11]  /*09b0*/  FENCE.VIEW.ASYNC.S ;  /* 0x00000000000073c6 */ /* 0x000e760000000000 */
[----:B-1----:R2:W1:Y:S01]  /*09c0*/  SYNCS.EXCH.64 URZ, [UR5+0x70], UR10 ;  /* 0x0000700a05ff75b2 */ /* 0x0024620008000100 */
[----:B------:R2:W1:Y:S01]  /*09d0*/  SYNCS.EXCH.64 URZ, [UR5+0x80], UR12 ;  /* 0x0000800c05ff75b2 */ /* 0x0004620008000100 */
[----:B------:R2:W1:Y:S01]  /*09e0*/  SYNCS.EXCH.64 URZ, [UR5+0x78], UR10 ;  /* 0x0000780a05ff75b2 */ /* 0x0004620008000100 */
[----:B------:R2:W1:Y:S02]  /*09f0*/  SYNCS.EXCH.64 URZ, [UR5+0x88], UR12 ;  /* 0x0000880c05ff75b2 */ /* 0x0004640008000100 */
[----:B--2---:R-:W-:Y:S01]  /*0a00*/  NOP ;  /* 0x0000000000007918 */ /* 0x004fe20000000000 */
.L_x_12:
        /* <DEDUP_REMOVED lines=26> */
.L_x_13:
        /* <DEDUP_REMOVED lines=18> */
.L_x_14:
[----:B-1----:R-:W1:Y:S01]  /*0cd0*/  S2UR UR5, SR_CTAID.X ;  /* 0x00000000000579c3 */ /* 0x002e620000002500 */
[----:B------:R-:W-:-:S05]  /*0ce0*/  CS2R.32 R87, SR_CgaSize ;  /* 0x0000000000577805 */ /* 0x000fca0000008a00 */
[----:B------:R-:W-:-:S05]  /*0cf0*/  IMAD R87, R87, -0xa0, RZ ;  /* 0xffffff6057577824 */ /* 0x000fca00078e02ff */
[----:B------:R-:W-:-:S14]  /*0d00*/  R2UR UR9, R87 ;  /* 0x00000000570972ca */ /* 0x000fdc00000e0000 */
[----:B------:R-:W2:Y:S01]  /*0d10*/  LDCU UR9, c[0x0][UR9+0x2b0] ;  /* 0x00005600090977ac */ /* 0x000ea20008000800 */
[----:B------:R-:W-:Y:S01]  /*0d20*/  NOP ;  /* 0x0000000000007918 */ /* 0x000fe20000000000 */
[----:B------:R-:W-:-:S05]  /*0d30*/  CS2R.32 R87, SR_CgaSize ;  /* 0x0000000000577805 */ /* 0x000fca0000008a00 */
[----:B------:R-:W-:-:S05]  /*0d40*/  IMAD R87, R87, -0xa0, RZ ;  /* 0xffffff6057577824 */ /* 0x000fca00078e02ff */
[----:B------:R-:W-:-:S14]  /*0d50*/  R2UR UR7, R87 ;  /* 0x00000000570772ca */ /* 0x000fdc00000e0000 */
[----:B------:R-:W3:Y:S01]  /*0d60*/  LDCU UR7, c[0x0][UR7+0x2b4] ;  /* 0x00005680070777ac */ /* 0x000ee20008000800 */
[----:B------:R-:W4:Y:S08]  /*0d70*/  S2UR UR4, SR_CTAID.Y ;  /* 0x00000000000479c3 */ /* 0x000f300000002600 */
[----:B------:R-:W3:Y:S01]  /*0d80*/  LDC R10, c[0x0][0xb24] ;  /* 0x0002c900ff0a7b82 */ /* 0x000ee20000000800 */
[----:B-1----:R-:W-:-:S02]  /*0d90*/  I2FP.F32.U32 R87, UR5 ;  /* 0x0000000500577c45 */ /* 0x002fc40008201000 */
[----:B------:R-:W-:-:S05]  /*0da0*/  CS2R.32 R3, SR_CgaSize ;  /* 0x0000000000037805 */ /* 0x000fca0000008a00 */
[----:B------:R-:W-:-:S06]  /*0db0*/  IMAD R3, R3, -0xa0, RZ ;  /* 0xffffff6003037824 */ /* 0x000fcc00078e02ff */
[----:B------:R-:W1:Y:S01]  /*0dc0*/  LDC R3, c[0x0][R3+0x2a0] ;  /* 0x0000a80003037b82 */ /* 0x000e620000000800 */
[----:B------:R-:W-:Y:S01]  /*0dd0*/  MOV R15, UR5 ;  /* 0x00000005000f7c02 */ /* 0x000fe20008000f00 */
[----:B--2---:R-:W-:Y:S01]  /*0de0*/  FMUL R87, R87, UR9 ;  /* 0x0000000957577c20 */ /* 0x004fe20008400000 */
[----:B----4-:R-:W-:Y:S02]  /*0df0*/  I2FP.F32.U32 R86, UR4 ;  /* 0x0000000400567c45 */ /* 0x010fe40008201000 */
[----:B------:R-:W-:-:S05]  /*0e00*/  CS2R.32 R2, SR_CgaSize ;  /* 0x0000000000027805 */ /* 0x000fca0000008a00 */
[----:B------:R-:W-:-:S06]  /*0e10*/  IMAD R2, R2, -0xa0, RZ ;  /* 0xffffff6002027824 */ /* 0x000fcc00078e02ff */
[----:B------:R-:W2:Y:S01]  /*0e20*/  LDC R2, c[0x0][R2+0x2a4] ;  /* 0x0000a90002027b82 */ /* 0x000ea20000000800 */
[----:B------:R-:W-:Y:S01]  /*0e30*/  MOV R14, UR4 ;  /* 0x00000004000e7c02 */ /* 0x000fe20008000f00 */
[----:B------:R-:W4:Y:S01]  /*0e40*/  F2I.U32.TRUNC.NTZ R87, R87 ;  /* 0x0000005700577305 */ /* 0x000f22000020f000 */
[----:B---3--:R-:W-:-:S05]  /*0e50*/  FMUL R86, R86, UR7 ;  /* 0x0000000756567c20 */ /* 0x008fca0008400000 */
[----:B------:R-:W-:Y:S01]  /*0e60*/  BAR.SYNC.DEFER_BLOCKING 0x0 ;  /* 0x0000000000007b1d */ /* 0x000fe20000010000 */
[----:B------:R-:W-:-:S05]  /*0e70*/  ISETP.GE.AND P0, PT, R10, 0x1, PT ;  /* 0x000000010a00780c */ /* 0x000fca0003f06270 */
[----:B------:R-:W3:Y:S02]  /*0e80*/  F2I.U32.TRUNC.NTZ R86, R86 ;  /* 0x0000005600567305 */ /* 0x000ee4000020f000 */
[----:B------:R-:W2:Y:S01]  /*0e90*/  S2UR UR36, SR_CTAID.Z ;  /* 0x00000000002479c3 */ /* 0x000ea20000002700 */
[----:B----4-:R-:W-:-:S05]  /*0ea0*/  IADD3 R87, PT, PT, -R87, RZ, RZ ;  /* 0x000000ff57577210 */ /* 0x010fca0007ffe1ff */
[----:B-1----:R-:W-:Y:S01]  /*0eb0*/  IMAD R87, R3, R87, UR5 ;  /* 0x0000000503577e24 */ /* 0x002fe2000f8e0257 */
[----:B---3--:R-:W-:-:S05]  /*0ec0*/  IADD3 R86, PT, PT, -R86, RZ, RZ ;  /* 0x000000ff56567210 */ /* 0x008fca0007ffe1ff */
[----:B--2---:R-:W-:Y:S01]  /*0ed0*/  IMAD R86, R2, R86, UR4 ;  /* 0x0000000402567e24 */ /* 0x004fe2000f8e0256 */
[----:B------:R-:W-:Y:S06]  /*0ee0*/  @!P0 BRA `(.L_x_15) ;  /* 0x0000000000b88947 */ /* 0x000fec0003800000 */
[----:B------:R-:W1:Y:S01]  /*0ef0*/  LDC.64 R4, c[0x0][0xb18] ;  /* 0x0002c600ff047b82 */ /* 0x000e620000000a00 */
[----:B------:R-:W-:-:S07]  /*0f00*/  ISETP.NE.AND P0, PT, R10, 0x1, PT ;  /* 0x000000010a00780c */ /* 0x000fce0003f05270 */
[----:B------:R-:W2:Y:S08]  /*0f10*/  LDC R9, c[0x0][0xb0c] ;  /* 0x0002c300ff097b82 */ /* 0x000eb00000000800 */
[----:B------:R-:W3:Y:S08]  /*0f20*/  LDC R12, c[0x0][0x370] ;  /* 0x0000dc00ff0c7b82 */ /* 0x000ef00000000800 */
[----:B------:R-:W4:Y:S01]  /*0f30*/  LDC R11, c[0x0][0x374] ;  /* 0x0000dd00ff0b7b82 */ /* 0x000f220000000800 */
[----:B-1----:R-:W-:-:S07]  /*0f40*/  ISETP.NE.AND P1, PT, R4, 0x1, PT ;  /* 0x000000010400780c */ /* 0x002fce0003f25270 */
[----:B------:R-:W3:Y:S01]  /*0f50*/  LDC.64 R6, c[0x0][0xb10] ;  /* 0x0002c400ff067b82 */ /* 0x000ee20000000a00 */
[----:B--2---:R-:W-:-:S07]  /*0f60*/  ISETP.NE.AND P2, PT, R9, 0x1, PT ;  /* 0x000000010900780c */ /* 0x004fce0003f45270 */
[----:B------:R-:W1:Y:S08]  /*0f70*/  LDC R8, c[0x0][0xb20] ;  /* 0x0002c800ff087b82 */ /* 0x000e700000000800 */
[----:B------:R-:W2:Y:S01]  /*0f80*/  LDC.64 R2, c[0x0][0xb28] ;  /* 0x0002ca00ff027b82 */ /* 0x000ea20000000a00 */
[----:B----4-:R-:W-:-:S04]  /*0f90*/  IMAD.HI.U32 R13, R11, R5, RZ ;  /* 0x000000050b0d7227 */ /* 0x010fc800078e00ff */
[----:B------:R-:W-:-:S04]  /*0fa0*/  IMAD.HI.U32 R5, R14, R5, RZ ;  /* 0x000000050e057227 */ /* 0x000fc800078e00ff */
[----:B---3--:R-:W-:-:S05]  /*0fb0*/  IMAD.HI.U32 R16, R12, R6, RZ ;  /* 0x000000060c107227 */ /* 0x008fca00078e00ff */
[-C--:B------:R-:W-:Y:S01]  /*0fc0*/  @P2 SHF.R.U32.HI R12, RZ, R7.reuse, R16 ;  /* 0x00000007ff0c2219 */ /* 0x080fe20000011610 */
[----:B------:R-:W-:Y:S01]  /*0fd0*/  IMAD.HI.U32 R16, R15, R6, RZ ;  /* 0x000000060f107227 */ /* 0x000fe200078e00ff */
[-C--:B-1----:R-:W-:Y:S02]  /*0fe0*/  @P1 SHF.R.U32.HI R11, RZ, R8.reuse, R13 ;  /* 0x00000008ff0b1219 */ /* 0x082fe4000001160d */
[----:B------:R-:W-:Y:S02]  /*0ff0*/  SHF.R.U32.HI R5, RZ, R8, R5 ;  /* 0x00000008ff057219 */ /* 0x000fe40000011605 */
[----:B------:R-:W-:Y:S02]  /*1000*/  SHF.R.U32.HI R16, RZ, R7, R16 ;  /* 0x00000007ff107219 */ /* 0x000fe40000011610 */
[----:B------:R-:W-:Y:S01]  /*1010*/  SEL R5, R14, R5, !P1 ;  /* 0x000000050e057207 */ /* 0x000fe20004800000 */
[----:B--2---:R-:W-:Y:S01]  /*1020*/  IMAD.HI.U32 R13, R11, R2, RZ ;  /* 0x000000020b0d7227 */ /* 0x004fe200078e00ff */
[----:B------:R-:W-:-:S03]  /*1030*/  SEL R16, R15, R16, !P2 ;  /* 0x000000100f107207 */ /* 0x000fc60005000000 */
[----:B------:R-:W-:Y:S01]  /*1040*/  IMAD.HI.U32 R6, R12, R2, RZ ;  /* 0x000000020c067227 */ /* 0x000fe200078e00ff */
[----:B------:R-:W-:-:S04]  /*1050*/  @P0 SHF.R.U32.HI R11, RZ, R3, R13 ;  /* 0x00000003ff0b0219 */ /* 0x000fc8000001160d */
[----:B------:R-:W-:Y:S01]  /*1060*/  @P0 SHF.R.U32.HI R12, RZ, R3, R6 ;  /* 0x00000003ff0c0219 */ /* 0x000fe20000011606 */
[----:B------:R-:W-:-:S04]  /*1070*/  IMAD R11, R11, R10, RZ ;  /* 0x0000000a0b0b7224 */ /* 0x000fc800078e02ff */
[----:B------:R-:W-:Y:S01]  /*1080*/  IMAD R6, R12, R10, RZ ;  /* 0x0000000a0c067224 */ /* 0x000fe200078e02ff */
[----:B------:R-:W-:-:S04]  /*1090*/  ISETP.GE.AND P1, PT, R5, R11, PT ;  /* 0x0000000b0500720c */ /* 0x000fc80003f26270 */
[----:B------:R-:W-:Y:S01]  /*10a0*/  ISETP.GE.OR P1, PT, R16, R6, P1 ;  /* 0x000000061000720c */ /* 0x000fe20000f26670 */
[----:B------:R-:W-:-:S05]  /*10b0*/  IMAD.HI.U32 R6, R5, R2, RZ ;  /* 0x0000000205067227 */ /* 0x000fca00078e00ff */
[----:B------:R-:W-:-:S04]  /*10c0*/  SHF.R.U32.HI R6, RZ, R3, R6 ;  /* 0x00000003ff067219 */ /* 0x000fc80000011606 */
[----:B------:R-:W-:-:S03]  /*10d0*/  SEL R6, R5, R6, !P0 ;  /* 0x0000000605067207 */ /* 0x000fc60004000000 */
[----:B------:R-:W-:Y:S01]  /*10e0*/  @!P1 IMAD.HI.U32 R7, R16, R2, RZ ;  /* 0x0000000210079227 */ /* 0x000fe200078e00ff */
[----:B------:R-:W-:-:S04]  /*10f0*/  IADD3 R2, PT, PT, -R6, RZ, RZ ;  /* 0x000000ff06027210 */ /* 0x000fc80007ffe1ff */
[----:B------:R-:W-:Y:S01]  /*1100*/  @!P1 SHF.R.U32.HI R3, RZ, R3, R7 ;  /* 0x00000003ff039219 */ /* 0x000fe20000011607 */
[----:B------:R-:W-:Y:S01]  /*1110*/  IMAD R2, R10, R2, R5 ;  /* 0x000000020a027224 */ /* 0x000fe200078e0205 */
[----:B------:R-:W-:Y:S02]  /*1120*/  IADD3 R7, PT, PT, -R5, RZ, RZ ;  /* 0x000000ff05077210 */ /* 0x000fe40007ffe1ff */
[----:B------:R-:W-:-:S03]  /*1130*/  @!P1 SEL R3, R16, R3, !P0 ;  /* 0x0000000310039207 */ /* 0x000fc60004000000 */
[----:B------:R-:W-:Y:S02]  /*1140*/  IMAD R7, R4, R7, R14 ;  /* 0x0000000704077224 */ /* 0x000fe400078e020e */
[--C-:B------:R-:W-:Y:S02]  /*1150*/  @!P1 IMAD.IADD R6, R6, 0x1, -R3.reuse ;  /* 0x0000000106069824 */ /* 0x100fe400078e0a03 */
[----:B------:R-:W-:Y:S01]  /*1160*/  @!P1 IMAD R3, R2, R12, R3 ;  /* 0x0000000c02039224 */ /* 0x000fe200078e0203 */
[----:B------:R-:W-:Y:S01]  /*1170*/  IADD3 R2, PT, PT, -R16, RZ, RZ ;  /* 0x000000ff10027210 */ /* 0x000fe20007ffe1ff */
[----:B------:R-:W-:Y:S02]  /*1180*/  @!P1 IMAD R5, R6, R10, R16 ;  /* 0x0000000a06059224 */ /* 0x000fe400078e0210 */
[----:B------:R-:W-:Y:S02]  /*1190*/  @!P1 IMAD.MOV.U32 R16, RZ, RZ, R3 ;  /* 0x000000ffff109224 */ /* 0x000fe400078e0003 */
[----:B------:R-:W-:-:S02]  /*11a0*/  IMAD R2, R9, R2, R15 ;  /* 0x0000000209027224 */ /* 0x000fc400078e020f */
[----:B------:R-:W-:Y:S02]  /*11b0*/  IMAD R14, R5, R4, R7 ;  /* 0x00000004050e7224 */ /* 0x000fe400078e0207 */
[----:B------:R-:W-:Y:S02]  /*11c0*/  IMAD R15, R16, R9, R2 ;  /* 0x00000009100f7224 */ /* 0x000fe400078e0202 */
.L_x_15:
[----:B------:R-:W1:Y:S01]  /*11d0*/  LDCU UR4, c[0x0][0xb30] ;  /* 0x00016600ff0477ac */ /* 0x000e620008000800 */
[----:B------:R-:W2:Y:S08]  /*11e0*/  S2UR UR37, SR_CgaCtaId ;  /* 0x00000000002579c3 */ /* 0x000eb00000008800 */
[----:B------:R-:W3:Y:S01]  /*11f0*/  LDC R40, c[0x0][0xb24] ;  /* 0x0002c900ff287b82 */ /* 0x000ee20000000800 */
[----:B-1----:R-:W-:-:S09]  /*1200*/  UISETP.NE.AND UP1, UPT, UR4, 0x1, UPT ;  /* 0x000000010400788c */ /* 0x002fd2000bf25270 */
[----:B--2---:R-:W-:Y:S05]  /*1210*/  BRA.U UP1, `(.L_x_16) ;  /* 0x0000000101407547 */ /* 0x004fea000b800000 */
[----:B------:R-:W1:Y:S08]  /*1220*/  LDC.64 R4, c[0x0][0xb10] ;  /* 0x0002c400ff047b82 */ /* 0x000e700000000a00 */
[----:B------:R-:W2:Y:S08]  /*1230*/  LDC.64 R2, c[0x0][0xb18] ;  /* 0x0002c600ff027b82 */ /* 0x000eb00000000a00 */
[----:B------:R-:W4:Y:S08]  /*1240*/  LDC R6, c[0x0][0xb20] ;  /* 0x0002c800ff067b82 */ /* 0x000f300000000800 */
[----:B------:R-:W3:Y:S01]  /*1250*/  LDC R7, c[0x0][0xb0c] ;  /* 0x0002c300ff077b82 */ /* 0x000ee20000000800 */
[----:B-1----:R-:W-:-:S05]  /*1260*/  IMAD.HI.U32 R4, R15, R4, RZ ;  /* 0x000000040f047227 */ /* 0x002fca00078e00ff */
[----:B------:R-:W-:Y:S01]  /*1270*/  SHF.R.U32.HI R4, RZ, R5, R4 ;  /* 0x00000005ff047219 */ /* 0x000fe20000011604 */
[----:B--2---:R-:W-:Y:S01]  /*1280*/  IMAD.HI.U32 R3, R14, R3, RZ ;  /* 0x000000030e037227 */ /* 0x004fe200078e00ff */
[----:B------:R-:W-:-:S04]  /*1290*/  ISETP.NE.AND P0, PT, R2, 0x1, PT ;  /* 0x000000010200780c */ /* 0x000fc80003f05270 */
[----:B----4-:R-:W-:-:S04]  /*12a0*/  SHF.R.U32.HI R3, RZ, R6, R3 ;  /* 0x00000006ff037219 */ /* 0x010fc80000011603 */
[----:B------:R-:W-:Y:S02]  /*12b0*/  SEL R3, R14, R3, !P0 ;  /* 0x000000030e037207 */ /* 0x000fe40004000000 */
[----:B---3--:R-:W-:-:S04]  /*12c0*/  ISETP.NE.AND P1, PT, R7, 0x1, PT ;  /* 0x000000010700780c */ /* 0x008fc80003f25270 */
[----:B------:R-:W-:-:S05]  /*12d0*/  SEL R4, R15, R4, !P1 ;  /* 0x000000040f047207 */ /* 0x000fca0004800000 */
[----:B------:R-:W-:Y:S02]  /*12e0*/  IMAD.IADD R5, R3, 0x1, -R4 ;  /* 0x0000000103057824 */ /* 0x000fe400078e0a04 */
[----:B------:R-:W-:Y:S02]  /*12f0*/  IMAD.IADD R3, R4, 0x1, -R3 ;  /* 0x0000000104037824 */ /* 0x000fe400078e0a03 */
[----:B------:R-:W-:Y:S02]  /*1300*/  IMAD R15, R5, R7, R15 ;  /* 0x00000007050f7224 */ /* 0x000fe400078e020f */
[----:B------:R-:W-:-:S07]  /*1310*/  IMAD R14, R3, R2, R14 ;  /* 0x00000002030e7224 */ /* 0x000fce00078e020e */
.L_x_16:
[----:B------:R-:W-:Y:S01]  /*1320*/  BAR.SYNC.DEFER_BLOCKING 0x0 ;  /* 0x0000000000007b1d */ /* 0x000fe20000010000 */
[----:B------:R-:W-:Y:S01]  /*1330*/  UISETP.NE.AND UP1, UPT, UR8, 0x2, UPT ;  /* 0x000000020800788c */ /* 0x000fe2000bf25270 */
[----:B------:R-:W-:Y:S02]  /*1340*/  ISETP.NE.OR P5, PT, R0, 0x2, !P5 ;  /* 0x000000020000780c */ /* 0x000fe40006fa5670 */
[----:B------:R-:W-:-:S06]  /*1350*/  LOP3.LUT R2, R101, 0x1f, RZ, 0xc0, !PT ;  /* 0x0000001f65027812 */ /* 0x000fcc00078ec0ff */
[----:B------:R-:W-:Y:S05]  /*1360*/  BRA.U UP1, `(.L_x_17) ;  /* 0x00000011016c7547 */ /* 0x000fea000b800000 */
[----:B------:R-:W1:Y:S01]  /*1370*/  LDCU UR13, c[0x0][0x38c] ;  /* 0x00007180ff0d77ac */ /* 0x000e620008000800 */
[----:B------:R-:W2:Y:S01]  /*1380*/  LDC R8, c[0x0][0x370] ;  /* 0x0000dc00ff087b82 */ /* 0x000ea20000000800 */
[----:B------:R-:W-:Y:S01]  /*1390*/  PLOP3.LUT P1, PT, PT, PT, UP2, 0x80, 0x8 ;  /* 0x000000000008781c */ /* 0x000fe20003f2f028 */
[----:B------:R-:W-:Y:S01]  /*13a0*/  IMAD.MOV.U32 R17, RZ, RZ, 0x1 ;  /* 0x00000001ff117424 */ /* 0x000fe200078e00ff */
[----:B------:R-:W-:Y:S01]  /*13b0*/  ISETP.EQ.OR P4, PT, R2, RZ, P5 ;  /* 0x000000ff0200720c */ /* 0x000fe20002f82670 */
[----:B------:R-:W-:Y:S01]  /*13c0*/  IMAD.MOV.U32 R16, RZ, RZ, RZ ;  /* 0x000000ffff107224 */ /* 0x000fe200078e00ff */
[----:B------:R-:W-:Y:S02]  /*13d0*/  PLOP3.LUT P1, PT, P1, PT, PT, 0x8, 0x80 ;  /* 0x000000000080781c */ /* 0x000fe40000f2e170 */
[----:B------:R-:W-:Y:S01]  /*13e0*/  CS2R R12, SRZ ;  /* 0x00000000000c7805 */ /* 0x000fe2000001ff00 */
[----:B------:R-:W-:Y:S01]  /*13f0*/  IMAD.MOV.U32 R11, RZ, RZ, 0x1 ;  /* 0x00000001ff0b7424 */ /* 0x000fe200078e00ff */
[----:B------:R-:W4:Y:S01]  /*1400*/  LDC R0, c[0x0][0x374] ;  /* 0x0000dd00ff007b82 */ /* 0x000f220000000800 */
[----:B------:R-:W2:Y:S01]  /*1410*/  LDCU.64 UR22, c[0x0][0x348] ;  /* 0x00006900ff1677ac */ /* 0x000ea20008000a00 */
[----:B------:R-:W-:Y:S01]  /*1420*/  UMOV UR6, URZ ;  /* 0x000000ff00067c82 */ /* 0x000fe20008000000 */
[----:B-1----:R-:W-:-:S04]  /*1430*/  UIADD3 UR5, UPT, UPT, UR13, 0x7f, URZ ;  /* 0x0000007f0d057890 */ /* 0x002fc8000fffe0ff */
[----:B------:R-:W-:-:S04]  /*1440*/  USHF.R.S32.HI UR4, URZ, 0x1f, UR5 ;  /* 0x0000001fff047899 */ /* 0x000fc80008011405 */
[----:B------:R-:W-:-:S04]  /*1450*/  ULEA.HI UR4, UR4, UR5, URZ, 0x7 ;  /* 0x0000000504047291 */ /* 0x000fc8000f8f38ff */
[----:B------:R-:W-:Y:S02]  /*1460*/  USHF.R.S32.HI UR15, URZ, 0x7, UR4 ;  /* 0x00000007ff0f7899 */ /* 0x000fe40008011404 */
[----:B------:R-:W-:Y:S02]  /*1470*/  UIADD3 UR4, UPT, UPT, UR13, -0x1, URZ ;  /* 0xffffffff0d047890 */ /* 0x000fe4000fffe0ff */
[----:B------:R-:W-:Y:S02]  /*1480*/  UISETP.LT.U32.AND UP0, UPT, UR15, 0x2, UPT ;  /* 0x000000020f00788c */ /* 0x000fe4000bf01070 */
[----:B------:R-:W-:Y:S02]  /*1490*/  UISETP.GE.U32.AND UP1, UPT, UR4, -0xff, UPT ;  /* 0xffffff010400788c */ /* 0x000fe4000bf26070 */
[----:B------:R-:W-:Y:S02]  /*14a0*/  USEL UR14, UR15, 0x2, UP0 ;  /* 0x000000020f0e7887 */ /* 0x000fe40008000000 */
[----:B------:R-:W-:-:S02]  /*14b0*/  UIADD3 UR13, UPT, UPT, UR13, 0xfe, URZ ;  /* 0x000000fe0d0d7890 */ /* 0x000fc4000fffe0ff */
[----:B------:R-:W-:Y:S02]  /*14c0*/  UIADD3 UR5, UPT, UPT, UR14, -0x1, URZ ;  /* 0xffffffff0e057890 */ /* 0x000fe4000fffe0ff */
[----:B------:R-:W-:-:S03]  /*14d0*/  UIADD3 UR7, UPT, UPT, UR15, -UR14, URZ ;  /* 0x8000000e0f077290 */ /* 0x000fc6000fffe0ff */
[----:B------:R-:W-:-:S04]  /*14e0*/  @UP1 UIADD3 UR5, UPT, UPT, UR14, URZ, URZ ;  /* 0x000000ff0e051290 */ /* 0x000fc8000fffe0ff */
[----:B--2---:R-:W-:-:S12]  /*14f0*/  UIADD3 UR5, UPT, UPT, UR5, 0x1, URZ ;  /* 0x0000000105057890 */ /* 0x004fd8000fffe0ff */
.L_x_35:
[----:B------:R-:W-:Y:S01]  /*1500*/  UISETP.NE.AND UP0, UPT, UR37, URZ, UPT ;  /* 0x000000ff2500728c */ /* 0x000fe2000bf05270 */
[----:B------:R-:W1:Y:S08]  /*1510*/  S2UR UR37, SR_CgaCtaId ;  /* 0x00000000002579c3 */ /* 0x000e700000008800 */
[----:B------:R-:W-:Y:S05]  /*1520*/  BRA.U UP0, `(.L_x_18) ;  /* 0x0000000100347547 */ /* 0x000fea000b800000 */
[----:B------:R-:W2:Y:S01]  /*1530*/  S2R R2, SR_CgaCtaId ;  /* 0x0000000000027919 */ /* 0x000ea20000008800 */
[----:B------:R-:W-:-:S04]  /*1540*/  MOV R3, 0x400 ;  /* 0x0000040000037802 */ /* 0x000fc80000000f00 */
[----:B--2---:R-:W-:Y:S02]  /*1550*/  LEA R2, R2, R3, 0x18 ;  /* 0x0000000302027211 */ /* 0x004fe400078ec0ff */
[----:B------:R-:W-:-:S03]  /*1560*/  SHF.L.U32 R3, R11, 0x1f, RZ ;  /* 0x0000001f0b037819 */ /* 0x000fc600000006ff */
[----:B------:R-:W-:-:S04]  /*1570*/  IMAD R2, R12, 0x8, R2 ;  /* 0x000000080c027824 */ /* 0x000fc800078e0202 */
[----:B------:R-:W2:Y:S02]  /*1580*/  SYNCS.PHASECHK.TRANS64.TRYWAIT P0, [R2+URZ+0xe0], R3 ;  /* 0x0000e003020075a7 */ /* 0x000ea400080011ff */
[----:B--2---:R-:W-:Y:S05]  /*1590*/  @!P0 BRA `(.L_x_19) ;  /* 0x0000007800a08947 */ /* 0x004fea0003800000 */
.L_x_129:
[----:B------:R-:W-:Y:S01]  /*15a0*/  VIADD R12, R12, 0x1 ;  /* 0x000000010c0c7836 */ /* 0x000fe20000000000 */
[----:B------:R2:W-:Y:S04]  /*15b0*/  SYNCS.ARRIVE.TRANS64.A1T0 RZ, [R2+URZ+0xd0], RZ ;  /* 0x0000d0ff02ff79a7 */ /* 0x0005e800081000ff */
[----:B------:R-:W-:-:S04]  /*15c0*/  ISETP.NE.AND P0, PT, R12, 0x2, PT ;  /* 0x000000020c00780c */ /* 0x000fc80003f05270 */
[----:B------:R-:W-:Y:S02]  /*15d0*/  SEL R12, R12, RZ, P0 ;  /* 0x000000ff0c0c7207 */ /* 0x000fe40000000000 */
[----:B--2---:R-:W-:-:S04]  /*15e0*/  SEL R2, RZ, 0x1, P0 ;  /* 0x00000001ff027807 */ /* 0x004fc80000000000 */
[----:B------:R-:W-:-:S07]  /*15f0*/  LOP3.LUT R11, R11, R2, RZ, 0x3c, !PT ;  /* 0x000000020b0b7212 */ /* 0x000fce00078e3cff */
.L_x_18:
[----:B------:R-:W-:Y:S01]  /*1600*/  UMOV UR4, 0x400 ;  /* 0x0000040000047882 */ /* 0x000fe20000000000 */
[----:B------:R-:W-:Y:S01]  /*1610*/  SHF.L.U32 R2, R17, 0x1f, RZ ;  /* 0x0000001f11027819 */ /* 0x000fe200000006ff */
[----:B-1----:R-:W-:Y:S01]  /*1620*/  ULEA UR4, UR37, UR4, 0x18 ;  /* 0x0000000425047291 */ /* 0x002fe2000f8ec0ff */
[----:B------:R-:W-:Y:S01]  /*1630*/  R2UR UR35, R15 ;  /* 0x000000000f2372ca */ /* 0x000fe200000e0000 */
[----:B------:R-:W-:Y:S01]  /*1640*/  UISETP.GE.U32.AND UP0, UPT, UR13, 0xff, UPT ;  /* 0x000000ff0d00788c */ /* 0x000fe2000bf06070 */
[----:B------:R-:W-:Y:S01]  /*1650*/  R2UR UR19, R14 ;  /* 0x000000000e1372ca */ /* 0x000fe200000e0000 */
[----:B------:R-:W-:Y:S01]  /*1660*/  ULEA UR8, UR6, UR4, 0x3 ;  /* 0x0000000406087291 */ /* 0x000fe2000f8e18ff */
[----:B------:R-:W-:-:S08]  /*1670*/  UMOV UR29, URZ ;  /* 0x000000ff001d7c82 */ /* 0x000fd00008000000 */
[----:B------:R1:W2:Y:S01]  /*1680*/  SYNCS.PHASECHK.TRANS64.TRYWAIT P0, [UR8+0x10], R2 ;  /* 0x00001002ff0075a7 */ /* 0x0002a20008001108 */
[----:B------:R-:W-:Y:S02]  /*1690*/  USHF.L.U32 UR35, UR35, 0x6, URZ ;  /* 0x0000000623237899 */ /* 0x000fe400080006ff */
[----:B------:R-:W-:Y:S01]  /*16a0*/  USHF.L.U32 UR19, UR19, 0x8, URZ ;  /* 0x0000000813137899 */ /* 0x000fe200080006ff */
[----:B------:R-:W-:Y:S11]  /*16b0*/  BRA.U !UP0, `(.L_x_20) ;  /* 0x0000000108d87547 */ /* 0x000ff6000b800000 */
[----:B------:R-:W-:Y:S01]  /*16c0*/  UMOV UR21, URZ ;  /* 0x000000ff00157c82 */ /* 0x000fe20008000000 */
[----:B------:R-:W-:-:S05]  /*16d0*/  UMOV UR42, UR6 ;  /* 0x00000006002a7c82 */ /* 0x000fca0008000000 */
.L_x_25:
[----:B-1----:R-:W-:Y:S01]  /*16e0*/  ULEA UR33, UR42, UR4, 0x3 ;  /* 0x000000042a217291 */ /* 0x002fe2000f8e18ff */
[----:B--2---:R-:W-:Y:S01]  /*16f0*/  @!P5 MOV R3, 0x14000 ;  /* 0x000140000003d802 */ /* 0x004fe20000000f00 */
[----:B--2---:R-:W-:Y:S10]  /*1700*/  @P0 BRA `(.L_x_21) ;  /* 0x00000000000c0947 */ /* 0x004ff40003800000 */
[----:B------:R-:W-:-:S04]  /*1710*/  SHF.L.U32 R4, R17, 0x1f, RZ ;  /* 0x0000001f11047819 */ /* 0x000fc800000006ff */
[----:B------:R-:W2:Y:S02]  /*1720*/  SYNCS.PHASECHK.TRANS64.TRYWAIT P0, [UR33+0x10], R4 ;  /* 0x00001004ff0075a7 */ /* 0x000ea40008001121 */
[----:B--2---:R-:W-:Y:S05]  /*1730*/  @!P0 BRA `(.L_x_22) ;  /* 0x00000078004c8947 */ /* 0x004fea0003800000 */
.L_x_21:
[----:B------:R2:W-:Y:S01]  /*1740*/  @!P5 SYNCS.ARRIVE.TRANS64 RZ, [UR33], R3 ;  /* 0x00000003ffffd9a7 */ /* 0x0005e20008000021 */
[----:B------:R-:W-:Y:S04]  /*1750*/  BSSY.RECONVERGENT B0, `(.L_x_23) ;  /* 0x0000003000007945 */ /* 0x000fe80003800200 */
[----:B------:R-:W-:Y:S05]  /*1760*/  @P4 BRA `(.L_x_24) ;  /* 0x0000000000044947 */ /* 0x000fea0003800000 */
[----:B------:R-:W-:Y:S05]  /*1770*/  BPT.TRAP 0x1 ;  /* 0x000000040000795c */ /* 0x000fea0000300000 */
.L_x_24:
[----:B------:R-:W-:Y:S05]  /*1780*/  BSYNC.RECONVERGENT B0 ;  /* 0x0000000000007941 */ /* 0x000fea0003800200 */
.L_x_23:
[----:B------:R-:W-:Y:S02]  /*1790*/  UIADD3 UR6, UPT, UPT, UR42, 0x1, URZ ;  /* 0x000000012a067890 */ /* 0x000fe4000fffe0ff */
[----:B------:R-:W-:Y:S02]  /*17a0*/  ULEA UR24, UR42, UR4, 0xe ;  /* 0x000000042a187291 */ /* 0x000fe4000f8e70ff */
[----:B------:R-:W-:Y:S02]  /*17b0*/  UISETP.NE.AND UP0, UPT, UR6, 0x2, UPT ;  /* 0x000000020600788c */ /* 0x000fe4000bf05270 */
[----:B------:R-:W-:Y:S02]  /*17c0*/  UIADD3 UR40, UP1, UPT, UR22, 0x80, URZ ;  /* 0x0000008016287890 */ /* 0x000fe4000ff3e0ff */
[----:B------:R-:W-:Y:S02]  /*17d0*/  USEL UR9, URZ, 0x1, UP0 ;  /* 0x00000001ff097887 */ /* 0x000fe40008000000 */
[----:B------:R-:W-:-:S02]  /*17e0*/  USEL UR6, UR6, URZ, UP0 ;  /* 0x000000ff06067287 */ /* 0x000fc40008000000 */
[----:B------:R-:W-:Y:S02]  /*17f0*/  USHF.L.U32 UR34, UR21, 0x7, URZ ;  /* 0x0000000715227899 */ /* 0x000fe400080006ff */
[----:B------:R-:W-:Y:S01]  /*1800*/  ULEA UR8, UR6, UR4, 0x3 ;  /* 0x0000000406087291 */ /* 0x000fe2000f8e18ff */
[----:B------:R-:W-:Y:S01]  /*1810*/  LOP3.LUT R17, R17, UR9, RZ, 0x3c, !PT ;  /* 0x0000000911117c12 */ /* 0x000fe2000f8e3cff */
[----:B------:R-:W-:Y:S02]  /*1820*/  UIADD3 UR38, UP0, UPT, UR22, 0x180, URZ ;  /* 0x0000018016267890 */ /* 0x000fe4000ff1e0ff */
[----:B------:R-:W-:Y:S01]  /*1830*/  UIADD3.X UR41, UPT, UPT, URZ, UR23, URZ, UP1, !UPT ;  /* 0x00000017ff297290 */ /* 0x000fe20008ffe4ff */
[----:B-1----:R-:W-:Y:S01]  /*1840*/  SHF.L.U32 R2, R17, 0x1f, RZ ;  /* 0x0000001f11027819 */ /* 0x002fe200000006ff */
[----:B------:R-:W-:Y:S02]  /*1850*/  UIADD3 UR32, UPT, UPT, UR24, 0x8800, URZ ;  /* 0x0000880018207890 */ /* 0x000fe4000fffe0ff */
[----:B------:R-:W-:Y:S01]  /*1860*/  UIADD3 UR26, UPT, UPT, UR34, 0x40, URZ ;  /* 0x00000040221a7890 */ /* 0x000fe2000fffe0ff */
[----:B------:R1:W1:Y:S01]  /*1870*/  SYNCS.PHASECHK.TRANS64.TRYWAIT P0, [UR8+0x10], R2 ;  /* 0x00001002ff0075a7 */ /* 0x0002620008001108 */
[----:B------:R-:W-:-:S02]  /*1880*/  ULEA UR8, UR42, UR4, 0x10 ;  /* 0x000000042a087291 */ /* 0x000fc4000f8e80ff */
[----:B------:R-:W-:Y:S02]  /*1890*/  UIADD3 UR24, UPT, UPT, UR24, 0xa800, URZ ;  /* 0x0000a80018187890 */ /* 0x000fe4000fffe0ff */
[----:B------:R-:W-:Y:S02]  /*18a0*/  UIADD3.X UR39, UPT, UPT, URZ, UR23, URZ, UP0, !UPT ;  /* 0x00000017ff277290 */ /* 0x000fe400087fe4ff */
[----:B------:R-:W-:Y:S02]  /*18b0*/  UIADD3 UR16, UPT, UPT, UR8, 0x10800, URZ ;  /* 0x0001080008107890 */ /* 0x000fe4000fffe0ff */
[----:B------:R-:W-:Y:S01]  /*18c0*/  UIADD3 UR8, UPT, UPT, UR8, 0x18800, URZ ;  /* 0x0001880008087890 */ /* 0x000fe2000fffe0ff */
[----:B------:R-:W-:Y:S01]  /*18d0*/  UMOV UR30, 0x0 ;  /* 0x00000000001e7882 */ /* 0x000fe20000000000 */
[----:B------:R-:W-:Y:S01]  /*18e0*/  UMOV UR31, 0x10000000 ;  /* 0x10000000001f7882 */ /* 0x000fe20000000000 */
[----:B------:R-:W-:Y:S01]  /*18f0*/  UMOV UR25, UR33 ;  /* 0x0000002100197c82 */ /* 0x000fe20008000000 */
[----:B------:R-:W-:Y:S01]  /*1900*/  UMOV UR27, UR35 ;  /* 0x00000023001b7c82 */ /* 0x000fe20008000000 */
[----:B------:R-:W-:Y:S01]  /*1910*/  UMOV UR28, UR36 ;  /* 0x00000024001c7c82 */ /* 0x000fe20008000000 */
[----:B------:R-:W-:Y:S01]  /*1920*/  UMOV UR17, UR33 ;  /* 0x0000002100117c82 */ /* 0x000fe20008000000 */
[----:B------:R-:W-:Y:S01]  /*1930*/  UMOV UR20, UR36 ;  /* 0x0000002400147c82 */ /* 0x000fe20008000000 */
[----:B------:R-:W-:Y:S01]  /*1940*/  UMOV UR18, UR34 ;  /* 0x0000002200127c82 */ /* 0x000fe20008000000 */
[----:B------:R1:W-:Y:S01]  /*1950*/  UTMALDG.3D [UR32], [UR40], desc[UR30] ;  /* 0x00001e20280075b4 */ /* 0x0003e20008011000 */
[----:B------:R-:W-:Y:S01]  /*1960*/  UMOV UR11, UR19 ;  /* 0x00000013000b7c82 */ /* 0x000fe20008000000 */
[----:B------:R-:W-:Y:S01]  /*1970*/  UMOV UR12, UR36 ;  /* 0x00000024000c7c82 */ /* 0x000fe20008000000 */
[----:B------:R-:W-:Y:S01]  /*1980*/  UMOV UR9, UR33 ;  /* 0x0000002100097c82 */ /* 0x000fe20008000000 */
[----:B------:R-:W-:Y:S01]  /*1990*/  UMOV UR10, UR26 ;  /* 0x0000001a000a7c82 */ /* 0x000fe20008000000 */
[----:B------:R-:W-:Y:S01]  /*19a0*/  UIADD3 UR21, UPT, UPT, UR21, 0x1, URZ ;  /* 0x0000000115157890 */ /* 0x000fe2000fffe0ff */
[----:B------:R-:W-:Y:S01]  /*19b0*/  UMOV UR29, UR5 ;  /* 0x00000005001d7c82 */ /* 0x000fe20008000000 */
[----:B------:R1:W-:Y:S02]  /*19c0*/  UTMALDG.3D [UR24], [UR40], desc[UR30] ;  /* 0x00001e18280075b4 */ /* 0x0003e40008011000 */
[----:B------:R-:W-:Y:S01]  /*19d0*/  UISETP.NE.AND UP0, UPT, UR21, UR5, UPT ;  /* 0x000000051500728c */ /* 0x000fe2000bf05270 */
[----:B------:R-:W-:Y:S01]  /*19e0*/  UMOV UR42, UR6 ;  /* 0x00000006002a7c82 */ /* 0x000fe20008000000 */
[----:B------:R1:W-:Y:S01]  /*19f0*/  UTMALDG.3D [UR16], [UR38], desc[UR30] ;  /* 0x00001e10260075b4 */ /* 0x0003e20008011000 */
[----:B------:R1:W-:Y:S06]  /*1a00*/  UTMALDG.3D [UR8], [UR38], desc[UR30] ;  /* 0x00001e08260075b4 */ /* 0x0003ec0008011000 */
[----:B------:R-:W-:Y:S05]  /*1a10*/  BRA.U UP0, `(.L_x_25) ;  /* 0xfffffffd00307547 */ /* 0x000fea000b83ffff */
.L_x_20:
[----:B-1----:R-:W-:Y:S01]  /*1a20*/  ULEA UR8, UR6, UR4, 0x3 ;  /* 0x0000000406087291 */ /* 0x002fe2000f8e18ff */
[----:B------:R-:W-:Y:S01]  /*1a30*/  SHF.L.U32 R2, R17, 0x1f, RZ ;  /* 0x0000001f11027819 */ /* 0x000fe200000006ff */
[----:B------:R-:W-:Y:S01]  /*1a40*/  @!P1 SYNCS.ARRIVE.TRANS64.A1T0 RZ, [UR4+0x68], RZ ;  /* 0x000068ffffff99a7 */ /* 0x000fe20008100004 */
[----:B------:R-:W-:-:S06]  /*1a50*/  UISETP.GT.AND UP0, UPT, UR15, UR14, UPT ;  /* 0x0000000e0f00728c */ /* 0x000fcc000bf04270 */
[----:B--2---:R1:W2:Y:S03]  /*1a60*/  SYNCS.PHASECHK.TRANS64.TRYWAIT P0, [UR8+0x10], R2 ;  /* 0x00001002ff0075a7 */ /* 0x0042a60008001108 */
[----:B------:R-:W-:Y:S05]  /*1a70*/  BRA.U !UP0, `(.L_x_26) ;  /* 0x0000000108d47547 */ /* 0x000fea000b800000 */
[----:B------:R-:W-:Y:S01]  /*1a80*/  UIADD3 UR21, UPT, UPT, UR7, UR29, URZ ;  /* 0x0000001d07157290 */ /* 0x000fe2000fffe0ff */
[----:B------:R-:W-:-:S11]  /*1a90*/  UMOV UR42, UR6 ;  /* 0x00000006002a7c82 */ /* 0x000fd60008000000 */
.L_x_31:
[----:B-1----:R-:W-:Y:S01]  /*1aa0*/  ULEA UR33, UR42, UR4, 0x3 ;  /* 0x000000042a217291 */ /* 0x002fe2000f8e18ff */
[----:B--2---:R-:W-:Y:S01]  /*1ab0*/  @!P5 MOV R3, 0x14000 ;  /* 0x000140000003d802 */ /* 0x004fe20000000f00 */
[----:B--2---:R-:W-:Y:S10]  /*1ac0*/  @P0 BRA `(.L_x_27) ;  /* 0x00000000000c0947 */ /* 0x004ff40003800000 */
[----:B------:R-:W-:-:S04]  /*1ad0*/  SHF.L.U32 R4, R17, 0x1f, RZ ;  /* 0x0000001f11047819 */ /* 0x000fc800000006ff */
[----:B------:R-:W2:Y:S02]  /*1ae0*/  SYNCS.PHASECHK.TRANS64.TRYWAIT P0, [UR33+0x10], R4 ;  /* 0x00001004ff0075a7 */ /* 0x000ea40008001121 */
[----:B--2---:R-:W-:Y:S05]  /*1af0*/  @!P0 BRA `(.L_x_28) ;  /* 0x0000007400748947 */ /* 0x004fea0003800000 */
.L_x_27:
[----:B------:R2:W-:Y:S01]  /*1b00*/  @!P5 SYNCS.ARRIVE.TRANS64 RZ, [UR33], R3 ;  /* 0x00000003ffffd9a7 */ /* 0x0005e20008000021 */
[----:B------:R-:W-:Y:S04]  /*1b10*/  BSSY.RECONVERGENT B0, `(.L_x_29) ;  /* 0x0000003000007945 */ /* 0x000fe80003800200 */
[----:B------:R-:W-:Y:S05]  /*1b20*/  @P4 BRA `(.L_x_30) ;  /* 0x0000000000044947 */ /* 0x000fea0003800000 */
[----:B------:R-:W-:Y:S05]  /*1b30*/  BPT.TRAP 0x1 ;  /* 0x000000040000795c */ /* 0x000fea0000300000 */
.L_x_30:
[----:B------:R-:W-:Y:S05]  /*1b40*/  BSYNC.RECONVERGENT B0 ;  /* 0x0000000000007941 */ /* 0x000fea0003800200 */
.L_x_29:
        /* <DEDUP_REMOVED lines=32> */
[----:B------:R-:W-:Y:S01]  /*1d50*/  UMOV UR10, UR26 ;  /* 0x0000001a000a7c82 */ /* 0x000fe20008000000 */
[----:B------:R-:W-:Y:S01]  /*1d60*/  UIADD3 UR29, UPT, UPT, UR29, 0x1, URZ ;  /* 0x000000011d1d7890 */ /* 0x000fe2000fffe0ff */
[----:B------:R1:W-:Y:S01]  /*1d70*/  UTMALDG.3D [UR24], [UR40], desc[UR30] ;  /* 0x00001e18280075b4 */ /* 0x0003e20008011000 */
[----:B------:R-:W-:-:S02]  /*1d80*/  UMOV UR42, UR6 ;  /* 0x00000006002a7c82 */ /* 0x000fc40008000000 */
[----:B------:R-:W-:Y:S01]  /*1d90*/  UISETP.NE.AND UP0, UPT, UR29, UR21, UPT ;  /* 0x000000151d00728c */ /* 0x000fe2000bf05270 */
[----:B------:R1:W-:Y:S01]  /*1da0*/  UTMALDG.3D [UR16], [UR38], desc[UR30] ;  /* 0x00001e10260075b4 */ /* 0x0003e20008011000 */
[----:B------:R1:W-:Y:S07]  /*1db0*/  UTMALDG.3D [UR8], [UR38], desc[UR30] ;  /* 0x00001e08260075b4 */ /* 0x0003ee0008011000 */
[----:B------:R-:W-:Y:S05]  /*1dc0*/  BRA.U UP0, `(.L_x_31) ;  /* 0xfffffffd00347547 */ /* 0x000fea000b83ffff */
.L_x_26:
[C---:B-1----:R-:W-:Y:S01]  /*1dd0*/  LEA R2, R16.reuse, UR4, 0x3 ;  /* 0x0000000410027c11 */ /* 0x042fe2000f8e18ff */
[----:B------:R-:W-:Y:S01]  /*1de0*/  NOP ;  /* 0x0000000000007918 */ /* 0x000fe20000000000 */
[----:B--2---:R-:W-:Y:S02]  /*1df0*/  SHF.L.U32 R3, R13, 0x1f, RZ ;  /* 0x0000001f0d037819 */ /* 0x004fe400000006ff */
[----:B------:R-:W-:Y:S02]  /*1e00*/  LEA R4, R16, UR4, 0x4 ;  /* 0x0000000410047c11 */ /* 0x000fe4000f8e20ff */
[----:B------:R-:W1:Y:S02]  /*1e10*/  SYNCS.PHASECHK.TRANS64.TRYWAIT P0, [R2+URZ+0x70], R3 ;  /* 0x00007003020075a7 */ /* 0x000e6400080011ff */
[----:B-1----:R-:W-:Y:S05]  /*1e20*/  @!P0 BRA `(.L_x_32) ;  /* 0x0000007000c08947 */ /* 0x002fea0003800000 */
.L_x_132:
[----:B------:R-:W2:Y:S01]  /*1e30*/  LDS.128 R4, [R4+0x100] ;  /* 0x0001000004047984 */ /* 0x000ea20000000c00 */
[----:B---3--:R-:W-:Y:S01]  /*1e40*/  ISETP.GE.AND P0, PT, R40, 0x1, PT ;  /* 0x000000012800780c */ /* 0x008fe20003f06270 */
[----:B-1----:R-:W-:Y:S01]  /*1e50*/  VIADD R2, R2, 0x80 ;  /* 0x0000008002027836 */ /* 0x002fe20000000000 */
[----:B------:R-:W-:Y:S01]  /*1e60*/  @!PT LDS RZ, [RZ] ;  /* 0x00000000fffff984 */ /* 0x000fe20000000800 */
[----:B------:R-:W-:Y:S01]  /*1e70*/  @!PT LDS RZ, [RZ] ;  /* 0x00000000fffff984 */ /* 0x000fe20000000800 */
[----:B------:R-:W-:Y:S01]  /*1e80*/  @!PT LDS RZ, [RZ] ;  /* 0x00000000fffff984 */ /* 0x000fe20000000800 */
[----:B------:R-:W-:Y:S01]  /*1e90*/  @!PT LDS RZ, [RZ] ;  /* 0x00000000fffff984 */ /* 0x000fe20000000800 */
[----:B------:R1:W-:Y:S06]  /*1ea0*/  MEMBAR.ALL.CTA ;  /* 0x0000000000007992 */ /* 0x0003ec0000008000 */
[----:B-1----:R-:W1:Y:S01]  /*1eb0*/  FENCE.VIEW.ASYNC.S ;  /* 0x00000000000073c6 */ /* 0x002e620000000000 */
[----:B------:R-:W-:-:S04]  /*1ec0*/  PRMT R2, RZ, 0x654, R2 ;  /* 0x00000654ff027816 */ /* 0x000fc80000000002 */
[----:B-1----:R1:W-:Y:S01]  /*1ed0*/  SYNCS.ARRIVE.TRANS64.RED.A1T0 RZ, [R2+URZ], RZ ;  /* 0x000000ff02ff79a7 */ /* 0x0023e200081004ff */
[----:B--2---:R-:W-:-:S13]  /*1ee0*/  LOP3.LUT P2, RZ, R6, 0x1, RZ, 0xc0, !PT ;  /* 0x0000000106ff7812 */ /* 0x004fda000784c0ff */
[----:B------:R-:W-:Y:S01]  /*1ef0*/  @P2 SHF.R.U32.HI R3, RZ, 0x10, R5 ;  /* 0x00000010ff032819 */ /* 0x000fe20000011605 */
[----:B------:R-:W-:Y:S01]  /*1f00*/  VOTEU.ANY UP0, P2 ;  /* 0x0000000000ff7886 */ /* 0x000fe20001000100 */
[----:B------:R-:W-:Y:S02]  /*1f10*/  @P2 MOV R10, R4 ;  /* 0x00000004000a2202 */ /* 0x000fe40000000f00 */
[----:B------:R-:W-:Y:S02]  /*1f20*/  @P2 R2UR.BROADCAST UR8, R3 ;  /* 0x00000000030822ca */ /* 0x000fe400008e0000 */
[----:B------:R-:W-:-:S11]  /*1f30*/  @P2 LOP3.LUT R9, R5, 0xffff, RZ, 0xc0, !PT ;  /* 0x0000ffff05092812 */ /* 0x000fd600078ec0ff */
[----:B------:R-:W-:Y:S01]  /*1f40*/  @UP0 UMOV UR36, UR8 ;  /* 0x0000000800240c82 */ /* 0x000fe20008000000 */
[----:B-1----:R-:W-:Y:S05]  /*1f50*/  @!P0 BRA `(.L_x_33) ;  /* 0x0000000000b88947 */ /* 0x002fea0003800000 */
[----:B------:R-:W4:Y:S01]  /*1f60*/  LDC.64 R4, c[0x0][0xb18] ;  /* 0x0002c600ff047b82 */ /* 0x000f220000000a00 */
[----:B------:R-:W-:-:S07]  /*1f70*/  ISETP.NE.AND P3, PT, R40, 0x1, PT ;  /* 0x000000012800780c */ /* 0x000fce0003f65270 */
[----:B------:R-:W1:Y:S08]  /*1f80*/  LDC.64 R6, c[0x0][0xb10] ;  /* 0x0002c400ff067b82 */ /* 0x000e700000000a00 */
[----:B------:R-:W2:Y:S08]  /*1f90*/  LDC R14, c[0x0][0xb20] ;  /* 0x0002c800ff0e7b82 */ /* 0x000eb00000000800 */
[----:B------:R-:W3:Y:S01]  /*1fa0*/  LDC R15, c[0x0][0xb0c] ;  /* 0x0002c300ff0f7b82 */ /* 0x000ee20000000800 */
[----:B----4-:R-:W-:Y:S01]  /*1fb0*/  IMAD.HI.U32 R19, R0, R5, RZ ;  /* 0x0000000500137227 */ /* 0x010fe200078e00ff */
[----:B------:R-:W-:-:S03]  /*1fc0*/  ISETP.NE.AND P0, PT, R4, 0x1, PT ;  /* 0x000000010400780c */ /* 0x000fc60003f05270 */
[----:B------:R-:W-:-:S03]  /*1fd0*/  IMAD.HI.U32 R5, R9, R5, RZ ;  /* 0x0000000509057227 */ /* 0x000fc600078e00ff */
[----:B------:R-:W4:Y:S01]  /*1fe0*/  LDC.64 R2, c[0x0][0xb28] ;  /* 0x0002ca00ff027b82 */ /* 0x000f220000000a00 */
[----:B-1----:R-:W-:-:S04]  /*1ff0*/  IMAD.HI.U32 R20, R8, R6, RZ ;  /* 0x0000000608147227 */ /* 0x002fc800078e00ff */
[----:B------:R-:W-:Y:S01]  /*2000*/  IMAD.HI.U32 R21, R10, R6, RZ ;  /* 0x000000060a157227 */ /* 0x000fe200078e00ff */
[----:B------:R-:W-:Y:S02]  /*2010*/  SHF.R.U32.HI R20, RZ, R7, R20 ;  /* 0x00000007ff147219 */ /* 0x000fe40000011614 */
[-C--:B--2---:R-:W-:Y:S02]  /*2020*/  SHF.R.U32.HI R19, RZ, R14.reuse, R19 ;  /* 0x0000000eff137219 */ /* 0x084fe40000011613 */
[----:B------:R-:W-:Y:S02]  /*2030*/  SHF.R.U32.HI R5, RZ, R14, R5 ;  /* 0x0000000eff057219 */ /* 0x000fe40000011605 */
[----:B------:R-:W-:Y:S02]  /*2040*/  SEL R19, R0, R19, !P0 ;  /* 0x0000001300137207 */ /* 0x000fe40004000000 */
[----:B------:R-:W-:Y:S02]  /*2050*/  SHF.R.U32.HI R21, RZ, R7, R21 ;  /* 0x00000007ff157219 */ /* 0x000fe40000011615 */
[----:B---3--:R-:W-:-:S02]  /*2060*/  ISETP.NE.AND P1, PT, R15, 0x1, PT ;  /* 0x000000010f00780c */ /* 0x008fc40003f25270 */
[----:B------:R-:W-:Y:S02]  /*2070*/  SEL R5, R9, R5, !P0 ;  /* 0x0000000509057207 */ /* 0x000fe40004000000 */
[----:B------:R-:W-:Y:S02]  /*2080*/  SEL R20, R8, R20, !P1 ;  /* 0x0000001408147207 */ /* 0x000fe40004800000 */
[----:B------:R-:W-:Y:S01]  /*2090*/  SEL R21, R10, R21, !P1 ;  /* 0x000000150a157207 */ /* 0x000fe20004800000 */
[----:B----4-:R-:W-:-:S04]  /*20a0*/  IMAD.HI.U32 R18, R19, R2, RZ ;  /* 0x0000000213127227 */ /* 0x010fc800078e00ff */
        /* <DEDUP_REMOVED lines=10> */
[----:B------:R-:W-:-:S04]  /*2150*/  @!P0 IMAD.HI.U32 R7, R21, R2, RZ ;  /* 0x0000000215078227 */ /* 0x000fc800078e00ff */
[----:B------:R-:W-:Y:S01]  /*2160*/  IMAD.MOV R2, RZ, RZ, -R6 ;  /* 0x000000ffff027224 */ /* 0x000fe200078e0a06 */
[----:B------:R-:W-:Y:S02]  /*2170*/  @!P0 SHF.R.U32.HI R3, RZ, R3, R7 ;  /* 0x00000003ff038219 */ /* 0x000fe40000011607 */
[----:B------:R-:W-:Y:S01]  /*2180*/  IADD3 R7, PT, PT, -R5, RZ, RZ ;  /* 0x000000ff05077210 */ /* 0x000fe20007ffe1ff */
[----:B------:R-:W-:Y:S01]  /*2190*/  IMAD R2, R40, R2, R5 ;  /* 0x0000000228027224 */ /* 0x000fe200078e0205 */
        /* <DEDUP_REMOVED lines=10> */
.L_x_33:
[----:B------:R-:W1:Y:S02]  /*2240*/  LDCU UR8, c[0x0][0xb30] ;  /* 0x00016600ff0877ac */ /* 0x000e640008000800 */
[----:B-1----:R-:W-:-:S09]  /*2250*/  UISETP.NE.AND UP0, UPT, UR8, 0x1, UPT ;  /* 0x000000010800788c */ /* 0x002fd2000bf05270 */
[----:B------:R-:W-:Y:S05]  /*2260*/  BRA.U UP0, `(.L_x_34) ;  /* 0x0000000100407547 */ /* 0x000fea000b800000 */
[----:B------:R-:W1:Y:S08]  /*2270*/  LDC.64 R4, c[0x0][0xb10] ;  /* 0x0002c400ff047b82 */ /* 0x000e700000000a00 */
[----:B------:R-:W2:Y:S08]  /*2280*/  LDC.64 R2, c[0x0][0xb18] ;  /* 0x0002c600ff027b82 */ /* 0x000eb00000000a00 */
[----:B------:R-:W3:Y:S08]  /*2290*/  LDC R6, c[0x0][0xb20] ;  /* 0x0002c800ff067b82 */ /* 0x000ef00000000800 */
[----:B------:R-:W4:Y:S01]  /*22a0*/  LDC R7, c[0x0][0xb0c] ;  /* 0x0002c300ff077b82 */ /* 0x000f220000000800 */
[----:B-1----:R-:W-:-:S05]  /*22b0*/  IMAD.HI.U32 R4, R10, R4, RZ ;  /* 0x000000040a047227 */ /* 0x002fca00078e00ff */
[----:B------:R-:W-:Y:S01]  /*22c0*/  SHF.R.U32.HI R4, RZ, R5, R4 ;  /* 0x00000005ff047219 */ /* 0x000fe20000011604 */
[----:B--2---:R-:W-:Y:S01]  /*22d0*/  IMAD.HI.U32 R3, R9, R3, RZ ;  /* 0x0000000309037227 */ /* 0x004fe200078e00ff */
[----:B------:R-:W-:-:S04]  /*22e0*/  ISETP.NE.AND P0, PT, R2, 0x1, PT ;  /* 0x000000010200780c */ /* 0x000fc80003f05270 */
[----:B---3--:R-:W-:-:S04]  /*22f0*/  SHF.R.U32.HI R3, RZ, R6, R3 ;  /* 0x00000006ff037219 */ /* 0x008fc80000011603 */
[----:B------:R-:W-:Y:S02]  /*2300*/  SEL R3, R9, R3, !P0 ;  /* 0x0000000309037207 */ /* 0x000fe40004000000 */
[----:B----4-:R-:W-:-:S04]  /*2310*/  ISETP.NE.AND P1, PT, R7, 0x1, PT ;  /* 0x000000010700780c */ /* 0x010fc80003f25270 */
[----:B------:R-:W-:-:S05]  /*2320*/  SEL R4, R10, R4, !P1 ;  /* 0x000000040a047207 */ /* 0x000fca0004800000 */
[----:B------:R-:W-:Y:S02]  /*2330*/  IMAD.IADD R5, R3, 0x1, -R4 ;  /* 0x0000000103057824 */ /* 0x000fe400078e0a04 */
[----:B------:R-:W-:Y:S02]  /*2340*/  IMAD.IADD R3, R4, 0x1, -R3 ;  /* 0x0000000104037824 */ /* 0x000fe400078e0a03 */
[----:B------:R-:W-:Y:S02]  /*2350*/  IMAD R10, R5, R7, R10 ;  /* 0x00000007050a7224 */ /* 0x000fe400078e020a */
[----:B------:R-:W-:-:S07]  /*2360*/  IMAD R9, R3, R2, R9 ;  /* 0x0000000203097224 */ /* 0x000fce00078e0209 */
.L_x_34:
[----:B------:R-:W-:Y:S01]  /*2370*/  VIADD R16, R16, 0x1 ;  /* 0x0000000110107836 */ /* 0x000fe20000000000 */
[----:B------:R-:W-:Y:S01]  /*2380*/  PLOP3.LUT P1, PT, PT, PT, PT, 0x80, 0x8 ;  /* 0x000000000008781c */ /* 0x000fe20003f2f070 */
[----:B------:R-:W-:Y:S02]  /*2390*/  IMAD.IADD R15, R10, 0x1, R87 ;  /* 0x000000010a0f7824 */ /* 0x000fe400078e0257 */
[----:B------:R-:W-:Y:S01]  /*23a0*/  IMAD.IADD R14, R9, 0x1, R86 ;  /* 0x00000001090e7824 */ /* 0x000fe200078e0256 */
[----:B------:R-:W-:-:S04]  /*23b0*/  ISETP.NE.AND P0, PT, R16, 0x2, PT ;  /* 0x000000021000780c */ /* 0x000fc80003f05270 */
[----:B------:R-:W-:Y:S02]  /*23c0*/  SEL R2, RZ, 0x1, P0 ;  /* 0x00000001ff027807 */ /* 0x000fe40000000000 */
[----:B------:R-:W-:Y:S02]  /*23d0*/  SEL R16, R16, RZ, P0 ;  /* 0x000000ff10107207 */ /* 0x000fe40000000000 */
[----:B------:R-:W-:Y:S01]  /*23e0*/  LOP3.LUT R13, R13, R2, RZ, 0x3c, !PT ;  /* 0x000000020d0d7212 */ /* 0x000fe200078e3cff */
[----:B------:R-:W-:Y:S06]  /*23f0*/  @P2 BRA `(.L_x_35) ;  /* 0xfffffff000402947 */ /* 0x000fec000383ffff */
[----:B------:R-:W-:Y:S01]  /*2400*/  UIADD3 UR5, UPT, UPT, UR4, 0x10, URZ ;  /* 0x0000001004057890 */ /* 0x000fe2000fffe0ff */
[----:B------:R-:W-:-:S03]  /*2410*/  SHF.L.U32 R2, R17, 0x1f, RZ ;  /* 0x0000001f11027819 */ /* 0x000fc600000006ff */
[----:B------:R-:W-:-:S09]  /*2420*/  ULEA UR4, UR6, UR5, 0x3 ;  /* 0x0000000506047291 */ /* 0x000fd2000f8e18ff */
[----:B------:R-:W1:Y:S02]  /*2430*/  SYNCS.PHASECHK.TRANS64.TRYWAIT P0, [UR4], R2 ;  /* 0x00000002ff0075a7 */ /* 0x000e640008001104 */
[----:B-1----:R-:W-:Y:S05]  /*2440*/  @!P0 BRA `(.L_x_36) ;  /* 0x0000006c004c8947 */ /* 0x002fea0003800000 */
.L_x_134:
[----:B------:R-:W-:-:S04]  /*2450*/  UIADD3 UR6, UPT, UPT, UR6, 0x1, URZ ;  /* 0x0000000106067890 */ /* 0x000fc8000fffe0ff */
[----:B------:R-:W-:-:S04]  /*2460*/  UISETP.NE.AND UP0, UPT, UR6, 0x2, UPT ;  /* 0x000000020600788c */ /* 0x000fc8000bf05270 */
[----:B------:R-:W-:Y:S02]  /*2470*/  USEL UR4, URZ, 0x1, UP0 ;  /* 0x00000001ff047887 */ /* 0x000fe40008000000 */
[----:B------:R-:W-:-:S04]  /*2480*/  USEL UR6, UR6, URZ, UP0 ;  /* 0x000000ff06067287 */ /* 0x000fc80008000000 */
[----:B------:R-:W-:Y:S01]  /*2490*/  ULEA UR6, UR6, UR5, 0x3 ;  /* 0x0000000506067291 */ /* 0x000fe2000f8e18ff */
[----:B-1----:R-:W-:-:S04]  /*24a0*/  LOP3.LUT R2, R17, UR4, RZ, 0x3c, !PT ;  /* 0x0000000411027c12 */ /* 0x002fc8000f8e3cff */
[----:B------:R-:W-:Y:S01]  /*24b0*/  SHF.L.U32 R2, R2, 0x1f, RZ ;  /* 0x0000001f02027819 */ /* 0x000fe200000006ff */
[----:B----4-:R-:W-:-:S07]  /*24c0*/  IMAD.U32 R0, RZ, RZ, UR6 ;  /* 0x00000006ff007e24 */ /* 0x010fce000f8e00ff */
.L_x_37:
[----:B-1----:R1:W2:Y:S02]  /*24d0*/  SYNCS.PHASECHK.TRANS64.TRYWAIT P0, [R0+URZ], R2 ;  /* 0x00000002000075a7 */ /* 0x0022a400080011ff */
[----:B--2---:R-:W-:Y:S05]  /*24e0*/  @!P0 NANOSLEEP.SYNCS 0x989680 ;  /* 0x009896800000895d */ /* 0x004fea0003900000 */
[----:B------:R-:W2:Y:S02]  /*24f0*/  @!P0 SYNCS.PHASECHK.TRANS64 P0, [R0+URZ], R2 ;  /* 0x00000002000085a7 */ /* 0x000ea400080010ff */
[----:B--2---:R-:W-:Y:S05]  /*2500*/  @P0 EXIT ;  /* 0x000000000000094d */ /* 0x004fea0003800000 */
[----:B------:R-:W-:Y:S05]  /*2510*/  BRA `(.L_x_37) ;  /* 0xfffffffc00ec7947 */ /* 0x000fea000383ffff */
.L_x_17:
[----:B------:R-:W-:-:S04]  /*2520*/  UISETP.NE.AND UP1, UPT, UR37, URZ, UPT ;  /* 0x000000ff2500728c */ /* 0x000fc8000bf25270 */
[----:B------:R-:W-:-:S09]  /*2530*/  UISETP.NE.OR UP1, UPT, UR8, 0x1, UP1 ;  /* 0x000000010800788c */ /* 0x000fd20008f25670 */
[----:B------:R-:W-:Y:S05]  /*2540*/  BRA.U UP1, `(.L_x_38) ;  /* 0x0000000501487547 */ /* 0x000fea000b800000 */
[----:B------:R-:W-:Y:S01]  /*2550*/  ISETP.NE.AND P2, PT, R2, RZ, PT ;  /* 0x000000ff0200720c */ /* 0x000fe20003f45270 */
[----:B------:R-:W-:Y:S01]  /*2560*/  IMAD.MOV.U32 R12, RZ, RZ, 0x1 ;  /* 0x00000001ff0c7424 */ /* 0x000fe200078e00ff */
[----:B------:R-:W-:Y:S02]  /*2570*/  CS2R R10, SRZ ;  /* 0x00000000000a7805 */ /* 0x000fe4000001ff00 */
[----:B------:R-:W-:Y:S01]  /*2580*/  CS2R R8, SRZ ;  /* 0x0000000000087805 */ /* 0x000fe2000001ff00 */
[----:B------:R-:W-:Y:S01]  /*2590*/  UMOV UR4, 0x400 ;  /* 0x0000040000047882 */ /* 0x000fe20000000000 */
[----:B------:R-:W-:Y:S01]  /*25a0*/  UMOV UR6, URZ ;  /* 0x000000ff00067c82 */ /* 0x000fe20008000000 */
[----:B------:R-:W-:-:S12]  /*25b0*/  ULEA UR37, UR37, UR4, 0x18 ;  /* 0x0000000425257291 */ /* 0x000fd8000f8ec0ff */
.L_x_42:
[----:B------:R-:W-:Y:S02]  /*25c0*/  LEA R0, R8, UR37, 0x3 ;  /* 0x0000002508007c11 */ /* 0x000fe4000f8e18ff */
[----:B------:R-:W-:-:S03]  /*25d0*/  SHF.L.U32 R4, R9, 0x1f, RZ ;  /* 0x0000001f09047819 */ /* 0x000fc600000006ff */
[----:B------:R-:W-:Y:S01]  /*25e0*/  VIADD R5, R0, 0xe0 ;  /* 0x000000e000057836 */ /* 0x000fe20000000000 */
[----:B------:R-:W1:Y:S02]  /*25f0*/  SYNCS.PHASECHK.TRANS64.TRYWAIT P0, [R0+URZ+0xd0], R4 ;  /* 0x0000d004000075a7 */ /* 0x000e6400080011ff */
[----:B-1----:R-:W-:Y:S05]  /*2600*/  @!P0 BRA `(.L_x_39) ;  /* 0x0000006800f48947 */ /* 0x002fea0003800000 */
.L_x_135:
[----:B------:R-:W-:Y:S01]  /*2610*/  ULEA UR5, UR6, UR37, 0x3 ;  /* 0x0000002506057291 */ /* 0x000fe2000f8e18ff */
[----:B-1----:R-:W-:Y:S01]  /*2620*/  PRMT R0, RZ, 0x654, R5 ;  /* 0x00000654ff007816 */ /* 0x002fe20000000005 */
[----:B------:R-:W-:Y:S01]  /*2630*/  @!P2 IMAD.MOV.U32 R4, RZ, RZ, 0x10 ;  /* 0x00000010ff04a424 */ /* 0x000fe200078e00ff */
[----:B------:R-:W-:Y:S01]  /*2640*/  SHF.L.U32 R5, R12, 0x1f, RZ ;  /* 0x0000001f0c057819 */ /* 0x000fe200000006ff */
[----:B------:R-:W-:Y:S01]  /*2650*/  UIADD3 UR4, UPT, UPT, UR5, 0x70, URZ ;  /* 0x0000007005047890 */ /* 0x000fe2000fffe0ff */
[----:B------:R1:W-:Y:S05]  /*2660*/  SYNCS.ARRIVE.TRANS64.RED.A1T0 RZ, [R0+URZ], RZ ;  /* 0x000000ff00ff79a7 */ /* 0x0003ea00081004ff */
[----:B------:R-:W-:Y:S01]  /*2670*/  IMAD.U32 R6, RZ, RZ, UR4 ;  /* 0x00000004ff067e24 */ /* 0x000fe2000f8e00ff */
[----:B------:R-:W2:Y:S04]  /*2680*/  SYNCS.PHASECHK.TRANS64.TRYWAIT P0, [UR5+0x80], R5 ;  /* 0x00008005ff0075a7 */ /* 0x000ea80008001105 */
[----:B------:R-:W-:Y:S01]  /*2690*/  PRMT R6, R2, 0x654, R6 ;  /* 0x0000065402067816 */ /* 0x000fe20000000006 */
[----:B-12---:R-:W-:Y:S06]  /*26a0*/  @!P0 BRA `(.L_x_40) ;  /* 0x0000006800e08947 */ /* 0x006fec0003800000 */
.L_x_137:
[----:B------:R-:W-:Y:S01]  /*26b0*/  ULEA UR4, UR6, UR37, 0x4 ;  /* 0x0000002506047291 */ /* 0x000fe2000f8e20ff */
[----:B------:R-:W-:Y:S01]  /*26c0*/  SEL R3, R6, R3, !P2 ;  /* 0x0000000306037207 */ /* 0x000fe20005000000 */
[----:B------:R-:W-:Y:S01]  /*26d0*/  UIADD3 UR5, UPT, UPT, UR5, 0x70, URZ ;  /* 0x0000007005057890 */ /* 0x000fe2000fffe0ff */
[----:B-1----:R-:W-:Y:S01]  /*26e0*/  LEA R0, R11, UR37, 0x3 ;  /* 0x000000250b007c11 */ /* 0x002fe2000f8e18ff */
[----:B------:R-:W-:Y:S01]  /*26f0*/  UIADD3 UR4, UPT, UPT, UR4, 0x100, URZ ;  /* 0x0000010004047890 */ /* 0x000fe2000fffe0ff */
[----:B------:R1:W-:Y:S01]  /*2700*/  @!P2 SYNCS.ARRIVE.TRANS64.RED RZ, [R3+URZ], R4 ;  /* 0x0000000403ffa9a7 */ /* 0x0003e200080004ff */
[----:B------:R-:W-:Y:S01]  /*2710*/  UIADD3 UR6, UPT, UPT, UR6, 0x1, URZ ;  /* 0x0000000106067890 */ /* 0x000fe2000fffe0ff */
[----:B------:R-:W-:-:S03]  /*2720*/  VIADD R8, R8, 0x1 ;  /* 0x0000000108087836 */ /* 0x000fc60000000000 */
[----:B------:R-:W-:Y:S02]  /*2730*/  UISETP.NE.AND UP0, UPT, UR6, 0x2, UPT ;  /* 0x000000020600788c */ /* 0x000fe4000bf05270 */
[----:B------:R-:W-:Y:S01]  /*2740*/  ISETP.NE.AND P0, PT, R8, 0x2, PT ;  /* 0x000000020800780c */ /* 0x000fe20003f05270 */
[----:B------:R-:W-:Y:S06]  /*2750*/  UGETNEXTWORKID.BROADCAST [UR4], [UR5] ;  /* 0x00000000040073ca */ /* 0x000fec0008000100 */
[----:B------:R-:W-:Y:S02]  /*2760*/  USEL UR4, URZ, 0x1, UP0 ;  /* 0x00000001ff047887 */ /* 0x000fe40008000000 */
[----:B------:R-:W-:-:S04]  /*2770*/  USEL UR6, UR6, URZ, UP0 ;  /* 0x000000ff06067287 */ /* 0x000fc80008000000 */
[----:B------:R-:W-:Y:S02]  /*2780*/  LOP3.LUT R12, R12, UR4, RZ, 0x3c, !PT ;  /* 0x000000040c0c7c12 */ /* 0x000fe4000f8e3cff */
[----:B-1----:R-:W-:-:S04]  /*2790*/  SHF.L.U32 R4, R10, 0x1f, RZ ;  /* 0x0000001f0a047819 */ /* 0x002fc800000006ff */
[----:B------:R-:W1:Y:S02]  /*27a0*/  SYNCS.PHASECHK.TRANS64.TRYWAIT P1, [R0+URZ+0x70], R4 ;  /* 0x00007004000075a7 */ /* 0x000e6400080211ff */
[----:B-1----:R-:W-:Y:S05]  /*27b0*/  @!P1 BRA `(.L_x_41) ;  /* 0x0000006800b49947 */ /* 0x002fea0003800000 */
.L_x_138:
[C---:B-1----:R-:W-:Y:S01]  /*27c0*/  LEA R4, R11.reuse, UR37, 0x4 ;  /* 0x000000250b047c11 */ /* 0x042fe2000f8e20ff */
[----:B------:R-:W-:Y:S01]  /*27d0*/  VIADD R0, R0, 0x80 ;  /* 0x0000008000007836 */ /* 0x000fe20000000000 */
[----:B------:R-:W-:Y:S01]  /*27e0*/  SEL R8, R8, RZ, P0 ;  /* 0x000000ff08087207 */ /* 0x000fe20000000000 */
[----:B------:R-:W-:-:S03]  /*27f0*/  VIADD R11, R11, 0x1 ;  /* 0x000000010b0b7836 */ /* 0x000fc60000000000 */
[----:B------:R-:W1:Y:S01]  /*2800*/  LDS.128 R4, [R4+0x100] ;  /* 0x0001000004047984 */ /* 0x000e620000000c00 */
[----:B------:R-:W-:Y:S02]  /*2810*/  PRMT R0, RZ, 0x654, R0 ;  /* 0x00000654ff007816 */ /* 0x000fe40000000000 */
[C---:B------:R-:W-:Y:S01]  /*2820*/  ISETP.NE.AND P1, PT, R11.reuse, 0x2, PT ;  /* 0x000000020b00780c */ /* 0x040fe20003f25270 */
[----:B------:R-:W-:Y:S01]  /*2830*/  @!PT LDS RZ, [RZ] ;  /* 0x00000000fffff984 */ /* 0x000fe20000000800 */
[----:B------:R-:W-:Y:S01]  /*2840*/  @!PT LDS RZ, [RZ] ;  /* 0x00000000fffff984 */ /* 0x000fe20000000800 */
[----:B------:R-:W-:Y:S01]  /*2850*/  @!PT LDS RZ, [RZ] ;  /* 0x00000000fffff984 */ /* 0x000fe20000000800 */
[----:B------:R-:W-:Y:S01]  /*2860*/  @!PT LDS RZ, [RZ] ;  /* 0x00000000fffff984 */ /* 0x000fe20000000800 */
[----:B------:R2:W-:Y:S06]  /*2870*/  MEMBAR.ALL.CTA ;  /* 0x0000000000007992 */ /* 0x0005ec0000008000 */
[----:B--2---:R-:W2:Y:S01]  /*2880*/  FENCE.VIEW.ASYNC.S ;  /* 0x00000000000073c6 */ /* 0x004ea20000000000 */
[----:B------:R-:W-:Y:S01]  /*2890*/  SEL R11, R11, RZ, P1 ;  /* 0x000000ff0b0b7207 */ /* 0x000fe20000800000 */
[----:B--2---:R2:W-:Y:S01]  /*28a0*/  SYNCS.ARRIVE.TRANS64.RED.A1T0 RZ, [R0+URZ], RZ ;  /* 0x000000ff00ff79a7 */ /* 0x0045e200081004ff */
[----:B-1----:R-:W-:-:S02]  /*28b0*/  LOP3.LUT P3, RZ, R6, 0x1, RZ, 0xc0, !PT ;  /* 0x0000000106ff7812 */ /* 0x002fc4000786c0ff */
[----:B------:R-:W-:-:S04]  /*28c0*/  SEL R4, RZ, 0x1, P1 ;  /* 0x00000001ff047807 */ /* 0x000fc80000800000 */
[----:B------:R-:W-:Y:S02]  /*28d0*/  LOP3.LUT R10, R10, R4, RZ, 0x3c, !PT ;  /* 0x000000040a0a7212 */ /* 0x000fe400078e3cff */
[----:B--2---:R-:W-:-:S04]  /*28e0*/  SEL R0, RZ, 0x1, P0 ;  /* 0x00000001ff007807 */ /* 0x004fc80000000000 */
[----:B------:R-:W-:Y:S01]  /*28f0*/  LOP3.LUT R9, R9, R0, RZ, 0x3c, !PT ;  /* 0x0000000009097212 */ /* 0x000fe200078e3cff */
[----:B------:R-:W-:Y:S06]  /*2900*/  @P3 BRA `(.L_x_42) ;  /* 0xfffffffc002c3947 */ /* 0x000fec000383ffff */
[----:B------:R-:W-:Y:S01]  /*2910*/  ULEA UR5, UR6, UR37, 0x3 ;  /* 0x0000002506057291 */ /* 0x000fe2000f8e18ff */
[----:B------:R-:W-:-:S08]  /*2920*/  SHF.L.U32 R2, R12, 0x1f, RZ ;  /* 0x0000001f0c027819 */ /* 0x000fd000000006ff */
[----:B------:R-:W1:Y:S02]  /*2930*/  SYNCS.PHASECHK.TRANS64 P0, [UR5+0x80], R2 ;  /* 0x00008002ff0075a7 */ /* 0x000e640008001005 */
[----:B-1----:R-:W-:Y:S05]  /*2940*/  @P0 BRA `(.L_x_43) ;  /* 0x0000000000080947 */ /* 0x002fea0003800000 */
[----:B------:R-:W1:Y:S02]  /*2950*/  SYNCS.PHASECHK.TRANS64.TRYWAIT P0, [UR5+0x80], R2 ;  /* 0x00008002ff0075a7 */ /* 0x000e640008001105 */
[----:B-1----:R-:W-:Y:S05]  /*2960*/  @!P0 BRA `(.L_x_44) ;  /* 0x00000068005c8947 */ /* 0x002fea0003800000 */
.L_x_43:
[----:B------:R-:W-:-:S04]  /*2970*/  UIADD3 UR4, UPT, UPT, UR6, 0x1, URZ ;  /* 0x0000000106047890 */ /* 0x000fc8000fffe0ff */
[----:B------:R-:W-:-:S04]  /*2980*/  UISETP.NE.AND UP0, UPT, UR4, 0x2, UPT ;  /* 0x000000020400788c */ /* 0x000fc8000bf05270 */
[----:B------:R-:W-:Y:S02]  /*2990*/  USEL UR7, URZ, 0x1, UP0 ;  /* 0x00000001ff077887 */ /* 0x000fe40008000000 */
[----:B------:R-:W-:-:S04]  /*29a0*/  USEL UR4, UR4, URZ, UP0 ;  /* 0x000000ff04047287 */ /* 0x000fc80008000000 */
[----:B------:R-:W-:Y:S01]  /*29b0*/  ULEA UR4, UR4, UR37, 0x3 ;  /* 0x0000002504047291 */ /* 0x000fe2000f8e18ff */
[----:B-1----:R-:W-:-:S04]  /*29c0*/  LOP3.LUT R2, R12, UR7, RZ, 0x3c, !PT ;  /* 0x000000070c027c12 */ /* 0x002fc8000f8e3cff */
[----:B------:R-:W-:-:S04]  /*29d0*/  SHF.L.U32 R0, R2, 0x1f, RZ ;  /* 0x0000001f02007819 */ /* 0x000fc800000006ff */
[----:B------:R-:W1:Y:S02]  /*29e0*/  SYNCS.PHASECHK.TRANS64 P0, [UR4+0x80], R0 ;  /* 0x00008000ff0075a7 */ /* 0x000e640008001004 */
[----:B-1----:R-:W-:Y:S05]  /*29f0*/  @P0 EXIT ;  /* 0x000000000000094d */ /* 0x002fea0003800000 */
[----:B------:R-:W-:Y:S02]  /*2a00*/  SHF.L.U32 R2, R2, 0x1f, RZ ;  /* 0x0000001f02027819 */ /* 0x000fe400000006ff */
[----:B------:R-:W-:-:S07]  /*2a10*/  MOV R0, UR4 ;  /* 0x0000000400007c02 */ /* 0x000fce0008000f00 */
.L_x_45:
[----:B-1----:R1:W2:Y:S02]  /*2a20*/  SYNCS.PHASECHK.TRANS64.TRYWAIT P0, [R0+URZ+0x80], R2 ;  /* 0x00008002000075a7 */ /* 0x0022a400080011ff */
[----:B--2---:R-:W-:Y:S05]  /*2a30*/  @!P0 NANOSLEEP.SYNCS 0x989680 ;  /* 0x009896800000895d */ /* 0x004fea0003900000 */
[----:B------:R-:W2:Y:S02]  /*2a40*/  @!P0 SYNCS.PHASECHK.TRANS64 P0, [R0+URZ+0x80], R2 ;  /* 0x00008002000085a7 */ /* 0x000ea400080010ff */
[----:B--2---:R-:W-:Y:S05]  /*2a50*/  @P0 EXIT ;  /* 0x000000000000094d */ /* 0x004fea0003800000 */
[----:B------:R-:W-:Y:S05]  /*2a60*/  BRA `(.L_x_45) ;  /* 0xfffffffc00ec7947 */ /* 0x000fea000383ffff */
.L_x_38:
[----:B------:R-:W-:-:S09]  /*2a70*/  UISETP.NE.AND UP1, UPT, UR8, URZ, UPT ;  /* 0x000000ff0800728c */ /* 0x000fd2000bf25270 */
[----:B------:R-:W-:Y:S05]  /*2a80*/  BRA.U UP1, `(.L_x_46) ;  /* 0x00000011013c7547 */ /* 0x000fea000b800000 */
[----:B------:R-:W-:Y:S01]  /*2a90*/  UMOV UR4, 0x40 ;  /* 0x0000004000047882 */ /* 0x000fe20000000000 */
[----:B------:R-:W-:Y:S01]  /*2aa0*/  NOP ;  /* 0x0000000000007918 */ /* 0x000fe20000000000 */
[----:B------:R-:W-:Y:S01]  /*2ab0*/  ULEA UR4, UR37, UR4, 0x18 ;  /* 0x0000000425047291 */ /* 0x000fe2000f8ec0ff */
[----:B------:R-:W-:Y:S02]  /*2ac0*/  UMOV UR5, 0x400 ;  /* 0x0000040000057882 */ /* 0x000fe40000000000 */
[----:B------:R-:W-:-:S06]  /*2ad0*/  ULEA UR37, UR37, UR5, 0x18 ;  /* 0x0000000525257291 */ /* 0x000fcc000f8ec0ff */
[----:B------:R-:W1:Y:S02]  /*2ae0*/  LDS.U8 R0, [UR4+0x1c] ;  /* 0x00001c04ff007984 */ /* 0x000e640008000000 */
[----:B-1----:R-:W-:-:S13]  /*2af0*/  ISETP.NE.AND P0, PT, R0, RZ, PT ;  /* 0x000000ff0000720c */ /* 0x002fda0003f05270 */
[----:B------:R-:W-:Y:S05]  /*2b00*/  @P0 BRA `(.L_x_47) ;  /* 0x0000000000580947 */ /* 0x000fea0003800000 */
[----:B------:R-:W-:-:S13]  /*2b10*/  ELECT P0, URZ, PT ;  /* 0x0000000000ff782f */ /* 0x000fda0003800000 */
[----:B------:R-:W-:Y:S05]  /*2b20*/  @!P0 BRA `(.L_x_48) ;  /* 0x0000000000608947 */ /* 0x000fea0003800000 */
[----:B------:R-:W-:Y:S01]  /*2b30*/  UMOV UR5, 0x10 ;  /* 0x0000001000057882 */ /* 0x000fe20000000000 */
[----:B------:R-:W-:Y:S01]  /*2b40*/  HFMA2 R0, -RZ, RZ, 0, 5.9604644775390625e-08 ;  /* 0x00000001ff007431 */ /* 0x000fe200000001ff */
[----:B------:R-:W-:-:S03]  /*2b50*/  MOV R2, 0xffff ;  /* 0x0000ffff00027802 */ /* 0x000fc60000000f00 */
[----:B------:R-:W-:Y:S04]  /*2b60*/  DEPBAR.LE SB1, 0x36 ;  /* 0x00009d800000791a */ /* 0x000fe80000000000 */
[----:B------:R-:W1:Y:S02]  /*2b70*/  UTCATOMSWS.FIND_AND_SET.ALIGN UP0, UR5, UR5 ;  /* 0x00000005000575e3 */ /* 0x000e640008000800 */
[----:B-1----:R-:W-:Y:S01]  /*2b80*/  MOV R3, UR5 ;  /* 0x0000000500037c02 */ /* 0x002fe20008000f00 */
[----:B------:R-:W-:Y:S06]  /*2b90*/  BRA.U UP0, `(.L_x_49) ;  /* 0x0000000100187547 */ /* 0x000fec000b800000 */
.L_x_50:
[----:B------:R-:W-:Y:S05]  /*2ba0*/  NANOSLEEP 0x64 ;  /* 0x000000640000795d */ /* 0x000fea0003800000 */
[----:B------:R-:W-:-:S05]  /*2bb0*/  UMOV UR5, 0x10 ;  /* 0x0000001000057882 */ /* 0x000fca0000000000 */
[----:B------:R-:W-:Y:S04]  /*2bc0*/  DEPBAR.LE SB1, 0x36 ;  /* 0x00009d800000791a */ /* 0x000fe80000000000 */
[----:B------:R-:W1:Y:S02]  /*2bd0*/  UTCATOMSWS.FIND_AND_SET.ALIGN UP0, UR5, UR5 ;  /* 0x00000005000575e3 */ /* 0x000e640008000800 */
[----:B-1----:R-:W-:Y:S01]  /*2be0*/  MOV R3, UR5 ;  /* 0x0000000500037c02 */ /* 0x002fe20008000f00 */
[----:B------:R-:W-:Y:S05]  /*2bf0*/  BRA.U !UP0, `(.L_x_50) ;  /* 0xfffffffd08e87547 */ /* 0x000fea000b83ffff */
.L_x_49:
[-C--:B------:R-:W-:Y:S02]  /*2c00*/  SHF.L.U32 R2, R2, R3.reuse, RZ ;  /* 0x0000000302027219 */ /* 0x080fe400000006ff */
[----:B------:R-:W-:Y:S01]  /*2c10*/  SHF.L.U32 R0, R0, R3, RZ ;  /* 0x0000000300007219 */ /* 0x000fe200000006ff */
[----:B------:R-:W-:Y:S02]  /*2c20*/  IMAD.SHL.U32 R3, R3, 0x20, RZ ;  /* 0x0000002003037824 */ /* 0x000fe400078e00ff */
[----:B------:R1:W-:Y:S04]  /*2c30*/  ATOMS.OR RZ, [UR4+0x14], R2 ;  /* 0x00001402ffff798c */ /* 0x0003e8000b000004 */
[----:B------:R1:W-:Y:S04]  /*2c40*/  ATOMS.OR RZ, [UR4+0x18], R0 ;  /* 0x00001800ffff798c */ /* 0x0003e8000b000004 */
[----:B------:R1:W-:Y:S01]  /*2c50*/  STS [UR37+0x120], R3 ;  /* 0x00012003ff007988 */ /* 0x0003e20008000825 */
[----:B------:R-:W-:Y:S05]  /*2c60*/  BRA `(.L_x_48) ;  /* 0x0000000000107947 */ /* 0x000fea0003800000 */
.L_x_47:
[----:B------:R-:W-:Y:S02]  /*2c70*/  MOV R0, 0xffffffff ;  /* 0xffffffff00007802 */ /* 0x000fe40000000f00 */
[----:B------:R-:W-:-:S03]  /*2c80*/  MOV R2, 0x2cb0 ;  /* 0x00002cb000027802 */ /* 0x000fc60000000f00 */
[----:B------:R1:W-:Y:S04]  /*2c90*/  STS [UR37+0x120], R0 ;  /* 0x00012000ff007988 */ /* 0x0003e80008000825 */
[----:B-1-3-5:R-:W-:Y:S05]  /*2ca0*/  CALL.REL.NOINC `($__internal_1_$__cuda_sm10x_tcgen05_guardrail_trap_phase_invalid_during_alloc) ;  /* 0x0000006c00a47944 */ /* 0x02afea0003c00000 */
.L_x_48:
[----:B------:R-:W-:Y:S05]  /*2cb0*/  WARPSYNC.ALL ;  /* 0x0000000000007948 */ /* 0x000fea0003800000 */
[----:B------:R-:W2:Y:S01]  /*2cc0*/  S2UR UR5, SR_CgaCtaId ;  /* 0x00000000000579c3 */ /* 0x000ea20000008800 */
[----:B------:R-:W-:Y:S01]  /*2cd0*/  UMOV UR4, 0x400 ;  /* 0x0000040000047882 */ /* 0x000fe20000000000 */
[----:B------:R-:W-:-:S06]  /*2ce0*/  NOP ;  /* 0x0000000000007918 */ /* 0x000fcc0000000000 */
[----:B------:R-:W-:Y:S06]  /*2cf0*/  BAR.ARV 0x6, 0xa0 ;  /* 0x0182800000007b1d */ /* 0x000fec0000002000 */
[----:B------:R-:W4:Y:S01]  /*2d00*/  LDCU UR7, c[0x0][0x38c] ;  /* 0x00007180ff0777ac */ /* 0x000f220008000800 */
[----:B------:R-:W-:Y:S01]  /*2d10*/  IMAD.MOV.U32 R11, RZ, RZ, 0x1 ;  /* 0x00000001ff0b7424 */ /* 0x000fe200078e00ff */
[----:B------:R-:W-:Y:S01]  /*2d20*/  CS2R R8, SRZ ;  /* 0x0000000000087805 */ /* 0x000fe2000001ff00 */
[----:B------:R-:W-:Y:S01]  /*2d30*/  IMAD.MOV.U32 R10, RZ, RZ, RZ ;  /* 0x000000ffff0a7224 */ /* 0x000fe200078e00ff */
[----:B------:R-:W3:Y:S01]  /*2d40*/  LDCU UR6, c[0x0][0x38c] ;  /* 0x00007180ff0677ac */ /* 0x000ee20008000800 */
[----:B------:R-:W-:Y:S01]  /*2d50*/  UMOV UR15, URZ ;  /* 0x000000ff000f7c82 */ /* 0x000fe20008000000 */
[----:B------:R-:W-:Y:S01]  /*2d60*/  UMOV UR14, URZ ;  /* 0x000000ff000e7c82 */ /* 0x000fe20008000000 */
[----:B--2---:R-:W-:Y:S01]  /*2d70*/  ULEA UR5, UR5, UR4, 0x18 ;  /* 0x0000000405057291 */ /* 0x004fe2000f8ec0ff */
[----:B------:R-:W-:Y:S01]  /*2d80*/  UMOV UR32, 0x0 ;  /* 0x0000000000207882 */ /* 0x000fe20000000000 */
[----:B------:R-:W-:-:S02]  /*2d90*/  UMOV UR33, 0x4400490 ;  /* 0x0440049000217882 */ /* 0x000fc40000000000 */
[----:B------:R-:W-:Y:S02]  /*2da0*/  UIADD3 UR9, UPT, UPT, UR5, 0x8800, URZ ;  /* 0x0000880005097890 */ /* 0x000fe4000fffe0ff */
[----:B------:R-:W-:Y:S02]  /*2db0*/  UIADD3 UR10, UPT, UPT, UR5, 0x10800, URZ ;  /* 0x00010800050a7890 */ /* 0x000fe4000fffe0ff */
[----:B----4-:R-:W-:Y:S01]  /*2dc0*/  UIADD3 UR7, UPT, UPT, UR7, 0x7f, URZ ;  /* 0x0000007f07077890 */ /* 0x010fe2000fffe0ff */
[----:B-1----:R-:W1:Y:S01]  /*2dd0*/  LDS R0, [UR5+0x120] ;  /* 0x00012005ff007984 */ /* 0x002e620008000800 */
[----:B------:R-:W-:Y:S02]  /*2de0*/  USHF.R.U32.HI UR9, URZ, 0x4, UR9 ;  /* 0x00000004ff097899 */ /* 0x000fe40008011609 */
[----:B------:R-:W-:Y:S02]  /*2df0*/  USHF.R.S32.HI UR4, URZ, 0x1f, UR7 ;  /* 0x0000001fff047899 */ /* 0x000fe40008011407 */
[----:B------:R-:W-:-:S02]  /*2e00*/  USHF.R.U32.HI UR10, URZ, 0x4, UR10 ;  /* 0x00000004ff0a7899 */ /* 0x000fc4000801160a */
[----:B------:R-:W-:Y:S02]  /*2e10*/  ULEA.HI UR4, UR4, UR7, URZ, 0x7 ;  /* 0x0000000704047291 */ /* 0x000fe4000f8f38ff */
[----:B------:R-:W-:Y:S02]  /*2e20*/  ULOP3.LUT UR9, UR9, 0x3fff, URZ, 0xc0, !UPT ;  /* 0x00003fff09097892 */ /* 0x000fe4000f8ec0ff */
[----:B------:R-:W-:Y:S02]  /*2e30*/  USHF.R.S32.HI UR4, URZ, 0x7, UR4 ;  /* 0x00000007ff047899 */ /* 0x000fe40008011404 */
[----:B------:R-:W-:Y:S02]  /*2e40*/  ULOP3.LUT UR10, UR10, 0x3fff, URZ, 0xc0, !UPT ;  /* 0x00003fff0a0a7892 */ /* 0x000fe4000f8ec0ff */
[----:B------:R-:W-:Y:S01]  /*2e50*/  UISETP.LT.AND UP0, UPT, UR4, 0x1, UPT ;  /* 0x000000010400788c */ /* 0x000fe2000bf01270 */
[----:B------:R-:W-:Y:S01]  /*2e60*/  UMOV UR30, 0x0 ;  /* 0x00000000001e7882 */ /* 0x000fe20000000000 */
[----:B------:R-:W-:-:S02]  /*2e70*/  UMOV UR31, 0x4400490 ;  /* 0x04400490001f7882 */ /* 0x000fc40000000000 */
[----:B------:R-:W-:Y:S01]  /*2e80*/  USEL UR8, UR4, 0x1, !UP0 ;  /* 0x0000000104087887 */ /* 0x000fe2000c000000 */
[----:B------:R-:W-:Y:S01]  /*2e90*/  UMOV UR28, 0x0 ;  /* 0x00000000001c7882 */ /* 0x000fe20000000000 */
[----:B------:R-:W-:Y:S01]  /*2ea0*/  UMOV UR29, 0x4400490 ;  /* 0x04400490001d7882 */ /* 0x000fe20000000000 */
[----:B------:R-:W-:Y:S01]  /*2eb0*/  UMOV UR26, 0x0 ;  /* 0x00000000001a7882 */ /* 0x000fe20000000000 */
[----:B------:R-:W-:Y:S01]  /*2ec0*/  UMOV UR27, 0x4400490 ;  /* 0x04400490001b7882 */ /* 0x000fe20000000000 */
[----:B------:R-:W-:Y:S01]  /*2ed0*/  UMOV UR24, 0x0 ;  /* 0x0000000000187882 */ /* 0x000fe20000000000 */
[----:B------:R-:W-:Y:S01]  /*2ee0*/  UMOV UR25, 0x4400490 ;  /* 0x0440049000197882 */ /* 0x000fe20000000000 */
[----:B------:R-:W-:Y:S01]  /*2ef0*/  UMOV UR22, 0x0 ;  /* 0x0000000000167882 */ /* 0x000fe20000000000 */
[----:B------:R-:W-:Y:S01]  /*2f00*/  UMOV UR23, 0x4400490 ;  /* 0x0440049000177882 */ /* 0x000fe20000000000 */
[----:B------:R-:W-:Y:S02]  /*2f10*/  ULOP3.LUT UR9, UR9, 0x10000, URZ, 0xfc, !UPT ;  /* 0x0001000009097892 */ /* 0x000fe4000f8efcff */
[----:B------:R-:W-:-:S02]  /*2f20*/  ULOP3.LUT UR10, UR10, 0x10000, URZ, 0xfc, !UPT ;  /* 0x000100000a0a7892 */ /* 0x000fc4000f8efcff */
[----:B------:R-:W-:Y:S02]  /*2f30*/  UIADD3 UR8, UPT, UPT, -UR8, URZ, URZ ;  /* 0x000000ff08087290 */ /* 0x000fe4000fffe1ff */
[----:B---3--:R-:W-:Y:S01]  /*2f40*/  UISETP.GE.AND UP3, UPT, UR6, 0x1, UPT ;  /* 0x000000010600788c */ /* 0x008fe2000bf66270 */
[----:B------:R-:W-:Y:S01]  /*2f50*/  UMOV UR20, 0x0 ;  /* 0x0000000000147882 */ /* 0x000fe20000000000 */
[----:B------:R-:W-:Y:S01]  /*2f60*/  UMOV UR21, 0x4400490 ;  /* 0x0440049000157882 */ /* 0x000fe20000000000 */
[----:B------:R-:W-:Y:S01]  /*2f70*/  UMOV UR18, 0x0 ;  /* 0x0000000000127882 */ /* 0x000fe20000000000 */
[----:B-1----:R-:W-:Y:S01]  /*2f80*/  R2UR UR16, R0 ;  /* 0x00000000001072ca */ /* 0x002fe200000e0000 */
[----:B------:R-:W-:-:S14]  /*2f90*/  UMOV UR19, 0x4400490 ;  /* 0x0440049000137882 */ /* 0x000fdc0000000000 */
.L_x_57:
[----:B------:R-:W-:Y:S02]  /*2fa0*/  LEA R0, R10, UR5, 0x3 ;  /* 0x000000050a007c11 */ /* 0x000fe4000f8e18ff */
[----:B------:R-:W-:Y:S02]  /*2fb0*/  SHF.L.U32 R2, R9, 0x1f, RZ ;  /* 0x0000001f09027819 */ /* 0x000fe400000006ff */
[----:B------:R-:W-:Y:S01]  /*2fc0*/  PLOP3.LUT P0, PT, PT, PT, UP3, 0x80, 0x8 ;  /* 0x000000000008781c */ /* 0x000fe20003f0f038 */
[----:B------:R-:W-:Y:S01]  /*2fd0*/  VIADD R3, R0, 0x80 ;  /* 0x0000008000037836 */ /* 0x000fe20000000000 */
[----:B-1----:R-:W1:Y:S02]  /*2fe0*/  SYNCS.PHASECHK.TRANS64.TRYWAIT P1, [R0+URZ+0x70], R2 ;  /* 0x00007002000075a7 */ /* 0x002e6400080211ff */
[----:B-1-3--:R-:W-:Y:S09]  /*2ff0*/  @!P1 BRA `(.L_x_51) ;  /* 0x0000006000d09947 */ /* 0x00aff20003800000 */
.L_x_140:
[----:B------:R-:W-:Y:S01]  /*3000*/  LEA R4, R10, UR5, 0x4 ;  /* 0x000000050a047c11 */ /* 0x000fe2000f8e20ff */
[----:B------:R-:W-:Y:S01]  /*3010*/  @UP3 ULEA UR7, UR14, UR5, 0x3 ;  /* 0x000000050e073291 */ /* 0x000fe2000f8e18ff */
[----:B------:R-:W-:Y:S01]  /*3020*/  PLOP3.LUT P2, PT, PT, PT, PT, 0x80, 0x8 ;  /* 0x000000000008781c */ /* 0x000fe20003f4f070 */
[----:B------:R-:W-:Y:S01]  /*3030*/  ULEA UR6, UR15, UR5, 0x3 ;  /* 0x000000050f067291 */ /* 0x000fe2000f8e18ff */
[----:B------:R-:W-:Y:S01]  /*3040*/  PRMT R3, RZ, 0x654, R3 ;  /* 0x00000654ff037816 */ /* 0x000fe20000000003 */
[----:B------:R-:W-:Y:S01]  /*3050*/  ULEA.HI UR11, UR15, UR15, URZ, 0x1 ;  /* 0x0000000f0f0b7291 */ /* 0x000fe2000f8f08ff */
[----:B------:R-:W2:Y:S01]  /*3060*/  LDS.128 R4, [R4+0x100] ;  /* 0x0001000004047984 */ /* 0x000ea20000000c00 */
[----:B-1----:R-:W-:Y:S02]  /*3070*/  @P0 SHF.L.U32 R2, R8, 0x1f, RZ ;  /* 0x0000001f08020819 */ /* 0x002fe400000006ff */
[----:B------:R-:W-:Y:S01]  /*3080*/  SHF.L.U32 R0, R11, 0x1f, RZ ;  /* 0x0000001f0b007819 */ /* 0x000fe200000006ff */
[----:B------:R-:W-:Y:S01]  /*3090*/  @!PT LDS RZ, [RZ] ;  /* 0x00000000fffff984 */ /* 0x000fe20000000800 */
[----:B------:R-:W-:Y:S01]  /*30a0*/  @!PT LDS RZ, [RZ] ;  /* 0x00000000fffff984 */ /* 0x000fe20000000800 */
[----:B------:R-:W-:Y:S01]  /*30b0*/  @!PT LDS RZ, [RZ] ;  /* 0x00000000fffff984 */ /* 0x000fe20000000800 */
[----:B------:R-:W-:Y:S01]  /*30c0*/  @!PT LDS RZ, [RZ] ;  /* 0x00000000fffff984 */ /* 0x000fe20000000800 */
[----:B------:R1:W-:Y:S06]  /*30d0*/  MEMBAR.ALL.CTA ;  /* 0x0000000000007992 */ /* 0x0003ec0000008000 */
[----:B-1----:R-:W1:Y:S02]  /*30e0*/  FENCE.VIEW.ASYNC.S ;  /* 0x00000000000073c6 */ /* 0x002e640000000000 */
[----:B-1----:R1:W-:Y:S01]  /*30f0*/  SYNCS.ARRIVE.TRANS64.RED.A1T0 RZ, [R3+URZ], RZ ;  /* 0x000000ff03ff79a7 */ /* 0x0023e200081004ff */
[----:B------:R1:W3:Y:S01]  /*3100*/  @P0 SYNCS.PHASECHK.TRANS64.TRYWAIT P2, [UR7], R2 ;  /* 0x00000002ff0005a7 */ /* 0x0002e20008041107 */
[----:B------:R-:W-:-:S02]  /*3110*/  USHF.L.U32 UR7, UR11, 0x7, URZ ;  /* 0x000000070b077899 */ /* 0x000fc400080006ff */
[----:B------:R-:W-:Y:S01]  /*3120*/  ULOP3.LUT UR11, UR11, 0xffe, URZ, 0xc0, !UPT ;  /* 0x00000ffe0b0b7892 */ /* 0x000fe2000f8ec0ff */
[----:B--2---:R-:W-:Y:S01]  /*3130*/  LOP3.LUT P1, RZ, R6, 0x1, RZ, 0xc0, !PT ;  /* 0x0000000106ff7812 */ /* 0x004fe2000782c0ff */
[----:B------:R-:W-:Y:S02]  /*3140*/  ULOP3.LUT UR7, UR7, 0xffffff00, URZ, 0xc0, !UPT ;  /* 0xffffff0007077892 */ /* 0x000fe4000f8ec0ff */
[----:B------:R-:W-:Y:S02]  /*3150*/  UIADD3 UR11, UPT, UPT, -UR11, UR15, URZ ;  /* 0x0000000f0b0b7290 */ /* 0x000fe4000fffe1ff */
[----:B------:R-:W-:-:S04]  /*3160*/  UIADD3 UR7, UPT, UPT, UR16, UR7, URZ ;  /* 0x0000000710077290 */ /* 0x000fc8000fffe0ff */
[----:B------:R-:W-:Y:S01]  /*3170*/  ULEA UR7, UR11, UR7, 0x14 ;  /* 0x000000070b077291 */ /* 0x000fe2000f8ea0ff */
[----:B------:R-:W2:Y:S02]  /*3180*/  SYNCS.PHASECHK.TRANS64.TRYWAIT P0, [UR6+0xb0], R0 ;  /* 0x0000b000ff0075a7 */ /* 0x000ea40008001106 */
[----:B-123--:R-:W-:Y:S09]  /*3190*/  @!P0 BRA `(.L_x_52) ;  /* 0x00000060007c8947 */ /* 0x00eff20003800000 */
.L_x_142:
[----:B------:R-:W-:Y:S01]  /*31a0*/  IADD3 R10, PT, PT, R10, 0x1, RZ ;  /* 0x000000010a0a7810 */ /* 0x000fe20007ffe0ff */
[----:B------:R-:W-:Y:S06]  /*31b0*/  BRA.U !UP3, `(.L_x_53) ;  /* 0x000000050b107547 */ /* 0x000fec000b800000 */
[----:B------:R-:W-:Y:S01]  /*31c0*/  UPLOP3.LUT UP4, UPT, UPT, UPT, UPT, 0x40, 0x4 ;  /* 0x000000000004789c */ /* 0x000fe20003f8e870 */
[----:B------:R-:W-:Y:S01]  /*31d0*/  UMOV UR13, UR8 ;  /* 0x00000008000d7c82 */ /* 0x000fe20008000000 */
[----:B------:R-:W-:Y:S01]  /*31e0*/  UMOV UR12, UR4 ;  /* 0x00000004000c7c82 */ /* 0x000fe20008000000 */
[----:B------:R-:W-:-:S08]  /*31f0*/  UMOV UR17, UR14 ;  /* 0x0000000e00117c82 */ /* 0x000fd00008000000 */
.L_x_56:
[----:B------:R-:W-:Y:S02]  /*3200*/  UIADD3 UR13, UPT, UPT, UR13, 0x1, URZ ;  /* 0x000000010d0d7890 */ /* 0x000fe4000fffe0ff */
[----:B--2---:R-:W-:Y:S02]  /*3210*/  ULEA UR11, UR17, UR5, 0x3 ;  /* 0x00000005110b7291 */ /* 0x004fe4000f8e18ff */
[----:B------:R-:W-:Y:S01]  /*3220*/  UISETP.NE.AND UP0, UPT, UR13, URZ, UPT ;  /* 0x000000ff0d00728c */ /* 0x000fe2000bf05270 */
[----:B---3--:R-:W-:Y:S10]  /*3230*/  @P2 BRA `(.L_x_54) ;  /* 0x00000000000c2947 */ /* 0x008ff40003800000 */
[----:B-1----:R-:W-:Y:S04]  /*3240*/  SHF.L.U32 R2, R8, 0x1f, RZ ;  /* 0x0000001f08027819 */ /* 0x002fe800000006ff */
[----:B------:R-:W1:Y:S02]  /*3250*/  SYNCS.PHASECHK.TRANS64.TRYWAIT P0, [UR11], R2 ;  /* 0x00000002ff0075a7 */ /* 0x000e64000800110b */
[----:B-1----:R-:W-:Y:S05]  /*3260*/  @!P0 BRA `(.L_x_55) ;  /* 0x0000006000608947 */ /* 0x002fea0003800000 */
.L_x_54:
[----:B------:R-:W-:Y:S01]  /*3270*/  UISETP.NE.AND UP1, UPT, UR12, 0x1, UPT ;  /* 0x000000010c00788c */ /* 0x000fe2000bf25270 */
[----:B------:R-:W-:Y:S01]  /*3280*/  PLOP3.LUT P2, PT, PT, PT, PT, 0x80, 0x8 ;  /* 0x000000000008781c */ /* 0x000fe20003f4f070 */
[----:B------:R-:W-:Y:S02]  /*3290*/  UIADD3 UR14, UPT, UPT, UR17, 0x1, URZ ;  /* 0x00000001110e7890 */ /* 0x000fe4000fffe0ff */
[----:B------:R-:W-:Y:S02]  /*32a0*/  ULEA UR64, UR17, UR10, 0xc ;  /* 0x0000000a11407291 */ /* 0x000fe4000f8e60ff */
[----:B------:R-:W-:Y:S01]  /*32b0*/  UISETP.NE.AND UP2, UPT, UR14, 0x2, UPT ;  /* 0x000000020e00788c */ /* 0x000fe2000bf45270 */
[----:B------:R-:W-:Y:S01]  /*32c0*/  PLOP3.LUT P0, PT, PT, PT, UP1, 0x80, 0x8 ;  /* 0x000000000008781c */ /* 0x000fe20003f0f018 */
[----:B------:R-:W-:Y:S02]  /*32d0*/  ULEA UR62, UR17, UR9, 0xa ;  /* 0x00000009113e7291 */ /* 0x000fe4000f8e50ff */
[----:B------:R-:W-:Y:S02]  /*32e0*/  USEL UR35, URZ, 0x1, UP2 ;  /* 0x00000001ff237887 */ /* 0x000fe40009000000 */
[----:B------:R-:W-:Y:S02]  /*32f0*/  USEL UR14, UR14, URZ, UP2 ;  /* 0x000000ff0e0e7287 */ /* 0x000fe40009000000 */
[----:B------:R-:W-:Y:S02]  /*3300*/  UIADD3 UR60, UPT, UPT, UR64, 0x2, URZ ;  /* 0x00000002403c7890 */ /* 0x000fe4000fffe0ff */
[----:B------:R-:W-:Y:S01]  /*3310*/  @UP1 ULEA UR34, UR14, UR5, 0x3 ;  /* 0x000000050e221291 */ /* 0x000fe2000f8e18ff */
[----:B------:R-:W-:Y:S01]  /*3320*/  LOP3.LUT R8, R8, UR35, RZ, 0x3c, !PT ;  /* 0x0000002308087c12 */ /* 0x000fe2000f8e3cff */
[----:B------:R-:W-:Y:S02]  /*3330*/  UIADD3 UR58, UPT, UPT, UR62, 0x2, URZ ;  /* 0x000000023e3a7890 */ /* 0x000fe4000fffe0ff */
[----:B------:R-:W-:Y:S01]  /*3340*/  UIADD3 UR56, UPT, UPT, UR64, 0x4, URZ ;  /* 0x0000000440387890 */ /* 0x000fe2000fffe0ff */
[----:B-1----:R-:W-:Y:S01]  /*3350*/  @P0 SHF.L.U32 R0, R8, 0x1f, RZ ;  /* 0x0000001f08000819 */ /* 0x002fe200000006ff */
[----:B------:R-:W-:Y:S02]  /*3360*/  UIADD3 UR54, UPT, UPT, UR62, 0x4, URZ ;  /* 0x000000043e367890 */ /* 0x000fe4000fffe0ff */
[----:B------:R-:W-:Y:S01]  /*3370*/  UIADD3 UR52, UPT, UPT, UR64, 0x6, URZ ;  /* 0x0000000640347890 */ /* 0x000fe2000fffe0ff */
[----:B------:R2:W3:Y:S01]  /*3380*/  @P0 SYNCS.PHASECHK.TRANS64.TRYWAIT P2, [UR34], R0 ;  /* 0x00000000ff0005a7 */ /* 0x0004e20008041122 */
[----:B------:R-:W-:Y:S02]  /*3390*/  UIADD3 UR50, UPT, UPT, UR62, 0x6, URZ ;  /* 0x000000063e327890 */ /* 0x000fe4000fffe0ff */
        /* <DEDUP_REMOVED lines=9> */
[----:B------:R-:W-:Y:S01]  /*3430*/  UIADD3 UR12, UPT, UPT, UR12, -0x1, URZ ;  /* 0xffffffff0c0c7890 */ /* 0x000fe2000fffe0ff */
[----:B------:R-:W-:Y:S01]  /*3440*/  UMOV UR65, 0x40004040 ;  /* 0x4000404000417882 */ /* 0x000fe20000000000 */
[----:B------:R-:W-:Y:S01]  /*3450*/  UMOV UR63, 0x40004040 ;  /* 0x40004040003f7882 */ /* 0x000fe20000000000 */
[----:B------:R-:W-:Y:S01]  /*3460*/  UMOV UR61, 0x40004040 ;  /* 0x40004040003d7882 */ /* 0x000fe20000000000 */
[----:B------:R2:W-:Y:S01]  /*3470*/  UTCHMMA gdesc[UR62], gdesc[UR64], tmem[UR7], tmem[UR32], idesc[UR33], UP4 ;  /* 0x00ff20403e0075ea */ /* 0x0005e2000a000007 */
[----:B------:R-:W-:Y:S01]  /*3480*/  UPLOP3.LUT UP4, UPT, UPT, UPT, UPT, 0x80, 0x8 ;  /* 0x000000000008789c */ /* 0x000fe20003f8f070 */
[----:B------:R-:W-:Y:S01]  /*3490*/  UMOV UR59, 0x40004040 ;  /* 0x40004040003b7882 */ /* 0x000fe20000000000 */
[----:B------:R-:W-:Y:S01]  /*34a0*/  UMOV UR57, 0x40004040 ;  /* 0x4000404000397882 */ /* 0x000fe20000000000 */
[----:B------:R2:W-:Y:S01]  /*34b0*/  UTCHMMA gdesc[UR58], gdesc[UR60], tmem[UR7], tmem[UR30], idesc[UR31], UPT ;  /* 0x00ff1e3c3a0075ea */ /* 0x0005e2000b800007 */
        /* <DEDUP_REMOVED lines=14> */
[----:B------:R-:W-:Y:S01]  /*35a0*/  UMOV UR35, 0x40004040 ;  /* 0x4000404000237882 */ /* 0x000fe20000000000 */
[----:B------:R2:W-:Y:S01]  /*35b0*/  UTCHMMA gdesc[UR38], gdesc[UR40], tmem[UR7], tmem[UR20], idesc[UR21], UPT ;  /* 0x00ff1428260075ea */ /* 0x0005e2000b800007 */
[----:B------:R2:W-:Y:S01]  /*35c0*/  UTCHMMA gdesc[UR34], gdesc[UR36], tmem[UR7], tmem[UR18], idesc[UR19], UPT ;  /* 0x00ff1224220075ea */ /* 0x0005e2000b800007 */
[----:B------:R2:W-:Y:S01]  /*35d0*/  UTCBAR [UR11], URZ ;  /* 0x000000ff0b0073e9 */ /* 0x0005e200080000ff */
[----:B------:R-:W-:Y:S01]  /*35e0*/  UMOV UR17, UR14 ;  /* 0x0000000e00117c82 */ /* 0x000fe20008000000 */
[----:B------:R-:W-:Y:S05]  /*35f0*/  BRA.U UP0, `(.L_x_56) ;  /* 0xfffffffd00007547 */ /* 0x000fea000b83ffff */
.L_x_53:
[----:B------:R-:W-:Y:S01]  /*3600*/  UIADD3 UR15, UPT, UPT, UR15, 0x1, URZ ;  /* 0x000000010f0f7890 */ /* 0x000fe2000fffe0ff */
[C---:B------:R-:W-:Y:S01]  /*3610*/  ISETP.NE.AND P0, PT, R10.reuse, 0x2, PT ;  /* 0x000000020a00780c */ /* 0x040fe20003f05270 */
[----:B--2---:R-:W-:Y:S02]  /*3620*/  UIADD3 UR7, UPT, UPT, UR6, 0x90, URZ ;  /* 0x0000009006077890 */ /* 0x004fe4000fffe0ff */
[----:B------:R-:W-:Y:S01]  /*3630*/  UISETP.NE.AND UP0, UPT, UR15, 0x4, UPT ;  /* 0x000000040f00788c */ /* 0x000fe2000bf05270 */
[----:B-1----:R-:W-:Y:S02]  /*3640*/  SEL R0, RZ, 0x1, P0 ;  /* 0x00000001ff007807 */ /* 0x002fe40000000000 */
[----:B------:R-:W-:Y:S01]  /*3650*/  SEL R10, R10, RZ, P0 ;  /* 0x000000ff0a0a7207 */ /* 0x000fe20000000000 */
[----:B------:R-:W-:Y:S01]  /*3660*/  USEL UR6, URZ, 0x1, UP0 ;  /* 0x00000001ff067887 */ /* 0x000fe20008000000 */
[----:B------:R-:W-:Y:S01]  /*3670*/  LOP3.LUT R9, R9, R0, RZ, 0x3c, !PT ;  /* 0x0000000009097212 */ /* 0x000fe200078e3cff */
[----:B------:R-:W-:Y:S01]  /*3680*/  USEL UR15, UR15, URZ, UP0 ;  /* 0x000000ff0f0f7287 */ /* 0x000fe20008000000 */
[----:B------:R1:W-:Y:S03]  /*3690*/  UTCBAR [UR7], URZ ;  /* 0x000000ff070073e9 */ /* 0x0003e600080000ff */
[----:B------:R-:W-:Y:S01]  /*36a0*/  LOP3.LUT R11, R11, UR6, RZ, 0x3c, !PT ;  /* 0x000000060b0b7c12 */ /* 0x000fe2000f8e3cff */
[----:B------:R-:W-:Y:S07]  /*36b0*/  @P1 BRA `(.L_x_57) ;  /* 0xfffffff800381947 */ /* 0x000fee000383ffff */
[----:B------:R-:W2:Y:S01]  /*36c0*/  S2UR UR4, SR_CgaCtaId ;  /* 0x00000000000479c3 */ /* 0x000ea20000008800 */
[----:B------:R-:W-:Y:S01]  /*36d0*/  ELECT P0, URZ, PT ;  /* 0x0000000000ff782f */ /* 0x000fe20003800000 */
[----:B------:R-:W-:Y:S01]  /*36e0*/  IMAD.MOV.U32 R0, RZ, RZ, 0x1 ;  /* 0x00000001ff007424 */ /* 0x000fe200078e00ff */
[----:B------:R-:W-:Y:S01]  /*36f0*/  UIADD3 UR5, UPT, UPT, UR5, 0xb0, URZ ;  /* 0x000000b005057890 */ /* 0x000fe2000fffe0ff */
[----:B------:R-:W-:Y:S01]  /*3700*/  SHF.L.U32 R2, R11, 0x1f, RZ ;  /* 0x0000001f0b027819 */ /* 0x000fe200000006ff */
[----:B------:R-:W-:-:S03]  /*3710*/  UMOV UR6, 0x40 ;  /* 0x0000004000067882 */ /* 0x000fc60000000000 */
[----:B------:R-:W-:Y:S01]  /*3720*/  UVIRTCOUNT.DEALLOC.SMPOOL 0x80 ;  /* 0x000000800000784c */ /* 0x000fe20000000000 */
[----:B--2---:R-:W-:Y:S02]  /*3730*/  ULEA UR4, UR4, UR6, 0x18 ;  /* 0x0000000604047291 */ /* 0x004fe4000f8ec0ff */
[----:B------:R-:W-:-:S07]  /*3740*/  ULEA UR6, UR15, UR5, 0x3 ;  /* 0x000000050f067291 */ /* 0x000fce000f8e18ff */
[----:B------:R2:W-:Y:S02]  /*3750*/  @P0 STS.U8 [UR4+0x1c], R0 ;  /* 0x00001c00ff000988 */ /* 0x0005e40008000004 */
[----:B------:R-:W4:Y:S02]  /*3760*/  SYNCS.PHASECHK.TRANS64.TRYWAIT P0, [UR6], R2 ;  /* 0x00000002ff0075a7 */ /* 0x000f240008001106 */
[----:B--2-4-:R-:W-:Y:S05]  /*3770*/  @!P0 BRA `(.L_x_58) ;  /* 0x0000005c00348947 */ /* 0x014fea0003800000 */
.L_x_145:
[----:B-1----:R-:W-:-:S04]  /*3780*/  UIADD3 UR7, UPT, UPT, UR15, 0x1, URZ ;  /* 0x000000010f077890 */ /* 0x002fc8000fffe0ff */
[----:B------:R-:W-:-:S04]  /*3790*/  UISETP.NE.AND UP0, UPT, UR7, 0x4, UPT ;  /* 0x000000040700788c */ /* 0x000fc8000bf05270 */
[----:B------:R-:W-:Y:S02]  /*37a0*/  USEL UR8, URZ, 0x1, UP0 ;  /* 0x00000001ff087887 */ /* 0x000fe40008000000 */
[----:B------:R-:W-:-:S04]  /*37b0*/  USEL UR7, UR7, URZ, UP0 ;  /* 0x000000ff07077287 */ /* 0x000fc80008000000 */
[----:B------:R-:W-:Y:S01]  /*37c0*/  ULEA UR6, UR7, UR5, 0x3 ;  /* 0x0000000507067291 */ /* 0x000fe2000f8e18ff */
[----:B--2---:R-:W-:-:S04]  /*37d0*/  LOP3.LUT R2, R11, UR8, RZ, 0x3c, !PT ;  /* 0x000000080b027c12 */ /* 0x004fc8000f8e3cff */
[----:B------:R-:W-:-:S04]  /*37e0*/  SHF.L.U32 R3, R2, 0x1f, RZ ;  /* 0x0000001f02037819 */ /* 0x000fc800000006ff */
[----:B------:R-:W1:Y:S02]  /*37f0*/  SYNCS.PHASECHK.TRANS64.TRYWAIT P0, [UR6], R3 ;  /* 0x00000003ff0075a7 */ /* 0x000e640008001106 */
[----:B-1----:R-:W-:Y:S05]  /*3800*/  @!P0 BRA `(.L_x_59) ;  /* 0x0000005c00288947 */ /* 0x002fea0003800000 */
.L_x_147:
[----:B------:R-:W-:-:S04]  /*3810*/  UIADD3 UR7, UPT, UPT, UR7, 0x1, URZ ;  /* 0x0000000107077890 */ /* 0x000fc8000fffe0ff */
[----:B------:R-:W-:-:S04]  /*3820*/  UISETP.NE.AND UP0, UPT, UR7, 0x4, UPT ;  /* 0x000000040700788c */ /* 0x000fc8000bf05270 */
[----:B------:R-:W-:Y:S02]  /*3830*/  USEL UR8, URZ, 0x1, UP0 ;  /* 0x00000001ff087887 */ /* 0x000fe40008000000 */
[----:B------:R-:W-:-:S04]  /*3840*/  USEL UR7, UR7, URZ, UP0 ;  /* 0x000000ff07077287 */ /* 0x000fc80008000000 */
[----:B------:R-:W-:Y:S01]  /*3850*/  ULEA UR6, UR7, UR5, 0x3 ;  /* 0x0000000507067291 */ /* 0x000fe2000f8e18ff */
[----:B------:R-:W-:-:S04]  /*3860*/  LOP3.LUT R2, R2, UR8, RZ, 0x3c, !PT ;  /* 0x0000000802027c12 */ /* 0x000fc8000f8e3cff */
[----:B-1----:R-:W-:-:S04]  /*3870*/  SHF.L.U32 R3, R2, 0x1f, RZ ;  /* 0x0000001f02037819 */ /* 0x002fc800000006ff */
[----:B------:R-:W1:Y:S02]  /*3880*/  SYNCS.PHASECHK.TRANS64.TRYWAIT P0, [UR6], R3 ;  /* 0x00000003ff0075a7 */ /* 0x000e640008001106 */
[----:B-1----:R-:W-:Y:S05]  /*3890*/  @!P0 BRA `(.L_x_60) ;  /* 0x0000005c001c8947 */ /* 0x002fea0003800000 */
.L_x_149:
[----:B------:R-:W-:-:S04]  /*38a0*/  UIADD3 UR7, UPT, UPT, UR7, 0x1, URZ ;  /* 0x0000000107077890 */ /* 0x000fc8000fffe0ff */
[----:B------:R-:W-:-:S04]  /*38b0*/  UISETP.NE.AND UP0, UPT, UR7, 0x4, UPT ;  /* 0x000000040700788c */ /* 0x000fc8000bf05270 */
[----:B------:R-:W-:Y:S02]  /*38c0*/  USEL UR6, URZ, 0x1, UP0 ;  /* 0x00000001ff067887 */ /* 0x000fe40008000000 */
[----:B------:R-:W-:-:S04]  /*38d0*/  USEL UR7, UR7, URZ, UP0 ;  /* 0x000000ff07077287 */ /* 0x000fc80008000000 */
[----:B------:R-:W-:Y:S01]  /*38e0*/  ULEA UR7, UR7, UR5, 0x3 ;  /* 0x0000000507077291 */ /* 0x000fe2000f8e18ff */
[----:B------:R-:W-:-:S04]  /*38f0*/  LOP3.LUT R2, R2, UR6, RZ, 0x3c, !PT ;  /* 0x0000000602027c12 */ /* 0x000fc8000f8e3cff */
[----:B------:R-:W-:-:S04]  /*3900*/  SHF.L.U32 R2, R2, 0x1f, RZ ;  /* 0x0000001f02027819 */ /* 0x000fc800000006ff */
[----:B------:R-:W2:Y:S02]  /*3910*/  SYNCS.PHASECHK.TRANS64.TRYWAIT P0, [UR7], R2 ;  /* 0x00000002ff0075a7 */ /* 0x000ea40008001107 */
[----:B--2---:R-:W-:Y:S05]  /*3920*/  @!P0 BRA `(.L_x_61) ;  /* 0x0000005c00108947 */ /* 0x004fea0003800000 */
.L_x_151:
[----:B------:R-:W-:Y:S01]  /*3930*/  NOP ;  /* 0x0000000000007918 */ /* 0x000fe20000000000 */
[----:B-1----:R-:W1:Y:S01]  /*3940*/  LDS R0, [UR4+0x14] ;  /* 0x00001404ff007984 */ /* 0x002e620008000800 */
[----:B------:R-:W-:Y:S01]  /*3950*/  ULOP3.LUT UR6, UR16, 0xffff, URZ, 0xc0, !UPT ;  /* 0x0000ffff10067892 */ /* 0x000fe2000f8ec0ff */
[----:B------:R-:W-:Y:S01]  /*3960*/  UMOV UR8, 0xffff ;  /* 0x0000ffff00087882 */ /* 0x000fe20000000000 */
[----:B------:R-:W-:Y:S02]  /*3970*/  UMOV UR5, 0x1 ;  /* 0x0000000100057882 */ /* 0x000fe40000000000 */
[----:B------:R-:W-:-:S04]  /*3980*/  USHF.R.U32.HI UR6, URZ, 0x5, UR6 ;  /* 0x00000005ff067899 */ /* 0x000fc80008011606 */
[----:B------:R-:W-:Y:S02]  /*3990*/  USHF.L.U32 UR8, UR8, UR6, URZ ;  /* 0x0000000608087299 */ /* 0x000fe400080006ff */
[----:B------:R-:W-:-:S04]  /*39a0*/  USHF.L.U32 UR5, UR5, UR6, URZ ;  /* 0x0000000605057299 */ /* 0x000fc800080006ff */
[----:B-1----:R-:W-:-:S04]  /*39b0*/  LOP3.LUT R0, R0, UR8, RZ, 0xc0, !PT ;  /* 0x0000000800007c12 */ /* 0x002fc8000f8ec0ff */
[----:B------:R-:W-:-:S13]  /*39c0*/  ISETP.NE.AND P0, PT, R0, UR8, PT ;  /* 0x0000000800007c0c */ /* 0x000fda000bf05270 */
[----:B------:R-:W-:Y:S05]  /*39d0*/  @P0 BRA `(.L_x_62) ;  /* 0x0000000000580947 */ /* 0x000fea0003800000 */
[----:B------:R-:W1:Y:S02]  /*39e0*/  LDS R0, [UR4+0x18] ;  /* 0x00001804ff007984 */ /* 0x000e640008000800 */
[----:B-1----:R-:W-:-:S04]  /*39f0*/  LOP3.LUT R0, R0, UR5, RZ, 0xc0, !PT ;  /* 0x0000000500007c12 */ /* 0x002fc8000f8ec0ff */
[----:B------:R-:W-:-:S13]  /*3a00*/  ISETP.NE.AND P0, PT, R0, UR5, PT ;  /* 0x0000000500007c0c */ /* 0x000fda000bf05270 */
[----:B------:R-:W-:Y:S05]  /*3a10*/  @P0 BRA `(.L_x_63) ;  /* 0x00000000003c0947 */ /* 0x000fea0003800000 */
[----:B------:R-:W1:Y:S01]  /*3a20*/  S2R R2, SR_LANEID ;  /* 0x0000000000027919 */ /* 0x000e620000000000 */
[----:B------:R-:W-:Y:S01]  /*3a30*/  ULOP3.LUT UR8, URZ, UR8, URZ, 0x33, !UPT ;  /* 0x00000008ff087292 */ /* 0x000fe2000f8e33ff */
[----:B------:R-:W-:Y:S02]  /*3a40*/  VOTEU.ANY UR7, UPT, PT ;  /* 0x0000000000077886 */ /* 0x000fe400038e0100 */
[----:B------:R-:W-:-:S03]  /*3a50*/  UFLO.U32 UR7, UR7 ;  /* 0x00000007000772bd */ /* 0x000fc600080e0000 */
[----:B------:R-:W-:-:S04]  /*3a60*/  IMAD.U32 R0, RZ, RZ, UR8 ;  /* 0x00000008ff007e24 */ /* 0x000fc8000f8e00ff */
[----:B------:R2:W4:Y:S02]  /*3a70*/  REDUX UR6, R0 ;  /* 0x00000000000673c4 */ /* 0x0005240000000000 */
[----:B------:R1:W-:Y:S02]  /*3a80*/  UTCATOMSWS.AND URZ, UR8 ;  /* 0x0000000800ff79e3 */ /* 0x0003e40008000000 */
[----:B-1----:R-:W-:Y:S02]  /*3a90*/  ISETP.EQ.U32.AND P0, PT, R2, UR7, PT ;  /* 0x0000000702007c0c */ /* 0x002fe4000bf02070 */
[----:B--2---:R-:W-:Y:S02]  /*3aa0*/  LOP3.LUT R0, RZ, UR5, RZ, 0x33, !PT ;  /* 0x00000005ff007c12 */ /* 0x004fe4000f8e33ff */
[----:B----4-:R-:W-:Y:S02]  /*3ab0*/  MOV R2, UR6 ;  /* 0x0000000600027c02 */ /* 0x010fe40008000f00 */
[----:B------:R-:W1:Y:S07]  /*3ac0*/  REDUX UR5, R0 ;  /* 0x00000000000573c4 */ /* 0x000e6e0000000000 */
[----:B------:R2:W-:Y:S01]  /*3ad0*/  @P0 ATOMS.AND RZ, [UR4+0x14], R2 ;  /* 0x00001402ffff098c */ /* 0x0005e2000a800004 */
[----:B-1----:R-:W-:-:S05]  /*3ae0*/  IMAD.U32 R0, RZ, RZ, UR5 ;  /* 0x00000005ff007e24 */ /* 0x002fca000f8e00ff */
[----:B------:R2:W-:Y:S01]  /*3af0*/  @P0 ATOMS.AND RZ, [UR4+0x18], R0 ;  /* 0x00001800ffff098c */ /* 0x0005e2000a800004 */
[----:B------:R-:W-:Y:S05]  /*3b00*/  BRA `(.L_x_64) ;  /* 0x0000000000147947 */ /* 0x000fea0003800000 */
.L_x_63:
[----:B------:R-:W-:Y:S02]  /*3b10*/  MOV R2, 0x3b30 ;  /* 0x00003b3000027802 */ /* 0x000fe40000000f00 */
[----:B---3-5:R-:W-:Y:S05]  /*3b20*/  CALL.REL.NOINC `($__internal_0_$__cuda_sm10x_tcgen05_guardrail_trap_col_being_dealloced_not_returned_by_alloc) ;  /* 0x0000005c00f87944 */ /* 0x028fea0003c00000 */
[----:B------:R-:W-:Y:S05]  /*3b30*/  BRA `(.L_x_64) ;  /* 0x0000000000087947 */ /* 0x000fea0003800000 */
.L_x_62:
[----:B------:R-:W-:Y:S02]  /*3b40*/  MOV R2, 0x3b60 ;  /* 0x00003b6000027802 */ /* 0x000fe40000000f00 */
[----:B---3-5:R-:W-:Y:S05]  /*3b50*/  CALL.REL.NOINC `($__internal_2_$__cuda_sm10x_tcgen05_guardrail_trap_unallocated_columns_being_dealloced) ;  /* 0x0000006000047944 */ /* 0x028fea0003c00000 */
.L_x_64:
[----:B------:R-:W-:Y:S01]  /*3b60*/  NOP ;  /* 0x0000000000007918 */ /* 0x000fe20000000000 */
[----:B------:R-:W-:Y:S05]  /*3b70*/  EXIT ;  /* 0x000000000000794d */ /* 0x000fea0003800000 */
.L_x_46:
[----:B------:R-:W-:-:S09]  /*3b80*/  UISETP.NE.OR UP2, UPT, UR8, 0x3, !UP2 ;  /* 0x000000030800788c */ /* 0x000fd2000d745670 */
[----:B------:R-:W-:Y:S05]  /*3b90*/  BRA.U UP2, `(.L_x_65) ;  /* 0x0000001102087547 */ /* 0x000fea000b800000 */
[----:B------:R-:W1:Y:S01]  /*3ba0*/  LDC R0, c[0x0][0xb30] ;  /* 0x0002cc00ff007b82 */ /* 0x000e620000000800 */
[----:B------:R-:W2:Y:S01]  /*3bb0*/  LDCU.64 UR8, c[0x0][0x888] ;  /* 0x00011100ff0877ac */ /* 0x000ea20008000a00 */
[----:B------:R-:W-:Y:S02]  /*3bc0*/  HFMA2 R27, -RZ, RZ, 0, 0 ;  /* 0x00000000ff1b7431 */ /* 0x000fe400000001ff */
[----:B------:R-:W-:Y:S01]  /*3bd0*/  IMAD.MOV.U32 R29, RZ, RZ, 0x1 ;  /* 0x00000001ff1d7424 */ /* 0x000fe200078e00ff */
[----:B------:R-:W-:Y:S01]  /*3be0*/  MOV R25, 0x2000 ;  /* 0x0000200000197802 */ /* 0x000fe20000000f00 */
[----:B------:R-:W4:Y:S01]  /*3bf0*/  LDCU.64 UR4, c[0x0][0x890] ;  /* 0x00011200ff0477ac */ /* 0x000f220008000a00 */
[----:B------:R-:W-:Y:S01]  /*3c00*/  IMAD.MOV.U32 R28, RZ, RZ, RZ ;  /* 0x000000ffff1c7224 */ /* 0x000fe200078e00ff */
[----:B------:R-:W3:Y:S01]  /*3c10*/  LDC R24, c[0x0][0x370] ;  /* 0x0000dc00ff187b82 */ /* 0x000ee20000000800 */
[----:B------:R-:W-:Y:S01]  /*3c20*/  UMOV UR7, 0x400 ;  /* 0x0000040000077882 */ /* 0x000fe20000000000 */
[----:B------:R-:W-:-:S02]  /*3c30*/  UPLOP3.LUT UP1, UPT, UPT, UPT, UPT, 0x40, 0x4 ;  /* 0x000000000004789c */ /* 0x000fc40003f2e870 */
[----:B------:R-:W-:-:S04]  /*3c40*/  ULEA UR7, UR37, UR7, 0x18 ;  /* 0x0000000725077291 */ /* 0x000fc8000f8ec0ff */
[----:B------:R-:W3:Y:S01]  /*3c50*/  LDC R3, c[0x0][0xb0c] ;  /* 0x0002c300ff037b82 */ /* 0x000ee20000000800 */
[----:B------:R-:W-:Y:S02]  /*3c60*/  UIADD3 UR13, UPT, UPT, UR7, 0x38, URZ ;  /* 0x00000038070d7890 */ /* 0x000fe4000fffe0ff */
[----:B--2---:R-:W-:Y:S02]  /*3c70*/  UISETP.NE.U32.AND UP2, UPT, UR8, URZ, UPT ;  /* 0x000000ff0800728c */ /* 0x004fe4000bf45070 */
[----:B------:R-:W-:Y:S02]  /*3c80*/  UIADD3 UR33, UPT, UPT, UR7, 0x20, URZ ;  /* 0x0000002007217890 */ /* 0x000fe4000fffe0ff */
[----:B----4-:R-:W-:Y:S01]  /*3c90*/  UISETP.NE.U32.AND UP3, UPT, UR4, URZ, UPT ;  /* 0x000000ff0400728c */ /* 0x010fe2000bf65070 */
[----:B------:R-:W2:Y:S01]  /*3ca0*/  LDC R18, c[0x0][0xb20] ;  /* 0x0002c800ff127b82 */ /* 0x000ea20000000800 */
[----:B-1----:R-:W-:Y:S01]  /*3cb0*/  ISETP.NE.AND P1, PT, R0, 0x1, PT ;  /* 0x000000010000780c */ /* 0x002fe20003f25270 */
[----:B------:R-:W-:-:S02]  /*3cc0*/  UISETP.NE.AND.EX UP2, UPT, UR9, URZ, UPT, UP2 ;  /* 0x000000ff0900728c */ /* 0x000fc4000bf45320 */
[----:B------:R-:W-:Y:S02]  /*3cd0*/  UIADD3 UR25, UPT, UPT, UR7, 0x28, URZ ;  /* 0x0000002807197890 */ /* 0x000fe4000fffe0ff */
[----:B------:R-:W-:Y:S02]  /*3ce0*/  UIADD3 UR17, UPT, UPT, UR7, 0x30, URZ ;  /* 0x0000003007117890 */ /* 0x000fe4000fffe0ff */
[----:B------:R-:W1:Y:S01]  /*3cf0*/  LDC.64 R30, c[0x0][0x348] ;  /* 0x0000d200ff1e7b82 */ /* 0x000e620000000a00 */
[----:B------:R-:W-:Y:S02]  /*3d00*/  UPRMT UR13, UR37, 0x654, UR13 ;  /* 0x00000654250d7896 */ /* 0x000fe4000800000d */
[----:B------:R-:W-:-:S05]  /*3d10*/  UISETP.NE.AND.EX UP3, UPT, UR5, URZ, UPT, UP3 ;  /* 0x000000ff0500728c */ /* 0x000fca000bf65330 */
[----:B------:R-:W4:Y:S08]  /*3d20*/  LDC.64 R16, c[0x0][0xb10] ;  /* 0x0002c400ff107b82 */ /* 0x000f300000000a00 */
[----:B------:R-:W1:Y:S08]  /*3d30*/  LDC.64 R6, c[0x0][0xb18] ;  /* 0x0002c600ff067b82 */ /* 0x000e700000000a00 */
[----:B------:R-:W1:Y:S08]  /*3d40*/  LDC.64 R4, c[0x0][0xb28] ;  /* 0x0002ca00ff047b82 */ /* 0x000e700000000a00 */
[----:B--23--:R-:W1:Y:S02]  /*3d50*/  LDC R19, c[0x0][0x374] ;  /* 0x0000dd00ff137b82 */ /* 0x00ce640000000800 */
.L_x_76:
[C---:B------:R-:W-:Y:S02]  /*3d60*/  LEA R0, R28.reuse, UR7, 0x3 ;  /* 0x000000071c007c11 */ /* 0x040fe4000f8e18ff */
[----:B------:R-:W-:Y:S02]  /*3d70*/  SHF.L.U32 R2, R27, 0x1f, RZ ;  /* 0x0000001f1b027819 */ /* 0x000fe400000006ff */
[----:B------:R-:W-:Y:S02]  /*3d80*/  LEA R20, R28, UR7, 0x4 ;  /* 0x000000071c147c11 */ /* 0x000fe4000f8e20ff */
[----:B--2---:R-:W2:Y:S02]  /*3d90*/  SYNCS.PHASECHK.TRANS64.TRYWAIT P0, [R0+URZ+0x70], R2 ;  /* 0x00007002000075a7 */ /* 0x004ea400080011ff */
[----:B--2---:R-:W-:Y:S05]  /*3da0*/  @!P0 BRA `(.L_x_66) ;  /* 0x0000005800088947 */ /* 0x004fea0003800000 */
.L_x_152:
[----:B------:R-:W-:Y:S01]  /*3db0*/  ISETP.GE.AND P0, PT, R40, 0x1, PT ;  /* 0x000000012800780c */ /* 0x000fe20003f06270 */
[----:B------:R-:W3:Y:S01]  /*3dc0*/  LDS.128 R20, [R20+0x100] ;  /* 0x0001000014147984 */ /* 0x000ee20000000c00 */
[----:B--2---:R-:W-:Y:S01]  /*3dd0*/  VIADD R0, R0, 0x80 ;  /* 0x0000008000007836 */ /* 0x004fe20000000000 */
[----:B------:R-:W-:Y:S01]  /*3de0*/  @!PT LDS RZ, [RZ] ;  /* 0x00000000fffff984 */ /* 0x000fe20000000800 */
[----:B------:R-:W-:Y:S01]  /*3df0*/  @!PT LDS RZ, [RZ] ;  /* 0x00000000fffff984 */ /* 0x000fe20000000800 */
[----:B------:R-:W-:Y:S01]  /*3e00*/  @!PT LDS RZ, [RZ] ;  /* 0x00000000fffff984 */ /* 0x000fe20000000800 */
[----:B------:R-:W-:Y:S01]  /*3e10*/  @!PT LDS RZ, [RZ] ;  /* 0x00000000fffff984 */ /* 0x000fe20000000800 */
[----:B------:R2:W-:Y:S06]  /*3e20*/  MEMBAR.ALL.CTA ;  /* 0x0000000000007992 */ /* 0x0005ec0000008000 */
[----:B--2---:R-:W2:Y:S01]  /*3e30*/  FENCE.VIEW.ASYNC.S ;  /* 0x00000000000073c6 */ /* 0x004ea20000000000 */
[----:B------:R-:W-:Y:S04]  /*3e40*/  PRMT R0, RZ, 0x654, R0 ;  /* 0x00000654ff007816 */ /* 0x000fe80000000000 */
[----:B--2---:R2:W-:Y:S01]  /*3e50*/  SYNCS.ARRIVE.TRANS64.RED.A1T0 RZ, [R0+URZ], RZ ;  /* 0x000000ff00ff79a7 */ /* 0x0045e200081004ff */
[----:B---3--:R-:W-:Y:S11]  /*3e60*/  LOP3.LUT P3, RZ, R22, 0x1, RZ, 0xc0, !PT ;  /* 0x0000000116ff7812 */ /* 0x008ff6000786c0ff */
[----:B------:R-:W-:Y:S02]  /*3e70*/  @!UPT UIADD3 URZ, UPT, UPT, URZ, URZ, URZ ;  /* 0x000000fffffff290 */ /* 0x000fe4000fffe0ff */
[----:B------:R-:W-:Y:S02]  /*3e80*/  @P3 MOV R11, R20 ;  /* 0x00000014000b3202 */ /* 0x000fe40000000f00 */
[----:B------:R-:W-:Y:S01]  /*3e90*/  @P3 LOP3.LUT R10, R21, 0xffff, RZ, 0xc0, !PT ;  /* 0x0000ffff150a3812 */ /* 0x000fe200078ec0ff */
[----:B--2---:R-:W-:Y:S06]  /*3ea0*/  @!P0 BRA `(.L_x_67) ;  /* 0x0000000000a48947 */ /* 0x004fec0003800000 */
[-C--:B-1----:R-:W-:Y:S01]  /*3eb0*/  IMAD.HI.U32 R0, R19, R7.reuse, RZ ;  /* 0x0000000713007227 */ /* 0x082fe200078e00ff */
[----:B------:R-:W-:Y:S02]  /*3ec0*/  ISETP.NE.AND P0, PT, R6, 0x1, PT ;  /* 0x000000010600780c */ /* 0x000fe40003f05270 */
[----:B------:R-:W-:Y:S01]  /*3ed0*/  ISETP.NE.AND P2, PT, R40, 0x1, PT ;  /* 0x000000012800780c */ /* 0x000fe20003f45270 */
[----:B----4-:R-:W-:Y:S01]  /*3ee0*/  IMAD.HI.U32 R9, R24, R16, RZ ;  /* 0x0000001018097227 */ /* 0x010fe200078e00ff */
[----:B------:R-:W-:Y:S02]  /*3ef0*/  SHF.R.U32.HI R0, RZ, R18, R0 ;  /* 0x00000012ff007219 */ /* 0x000fe40000011600 */
[----:B------:R-:W-:Y:S01]  /*3f00*/  ISETP.NE.AND P4, PT, R3, 0x1, PT ;  /* 0x000000010300780c */ /* 0x000fe20003f85270 */
[----:B------:R-:W-:Y:S01]  /*3f10*/  IMAD.HI.U32 R13, R10, R7, RZ ;  /* 0x000000070a0d7227 */ /* 0x000fe200078e00ff */
[----:B------:R-:W-:Y:S02]  /*3f20*/  SHF.R.U32.HI R9, RZ, R17, R9 ;  /* 0x00000011ff097219 */ /* 0x000fe40000011609 */
[----:B------:R-:W-:Y:S01]  /*3f30*/  SEL R0, R19, R0, !P0 ;  /* 0x0000000013007207 */ /* 0x000fe20004000000 */
[----:B------:R-:W-:Y:S01]  /*3f40*/  IMAD.HI.U32 R12, R11, R16, RZ ;  /* 0x000000100b0c7227 */ /* 0x000fe200078e00ff */
[----:B------:R-:W-:Y:S03]  /*3f50*/  SEL R9, R24, R9, !P4 ;  /* 0x0000000918097207 */ /* 0x000fe60006000000 */
[-C--:B------:R-:W-:Y:S01]  /*3f60*/  IMAD.HI.U32 R8, R0, R4.reuse, RZ ;  /* 0x0000000400087227 */ /* 0x080fe200078e00ff */
[----:B------:R-:W-:Y:S03]  /*3f70*/  SHF.R.U32.HI R12, RZ, R17, R12 ;  /* 0x00000011ff0c7219 */ /* 0x000fe6000001160c */
[----:B------:R-:W-:Y:S01]  /*3f80*/  IMAD.HI.U32 R2, R9, R4, RZ ;  /* 0x0000000409027227 */ /* 0x000fe200078e00ff */
[-C--:B------:R-:W-:Y:S02]  /*3f90*/  @P2 SHF.R.U32.HI R0, RZ, R5.reuse, R8 ;  /* 0x00000005ff002219 */ /* 0x080fe40000011608 */
[----:B------:R-:W-:Y:S02]  /*3fa0*/  SHF.R.U32.HI R8, RZ, R18, R13 ;  /* 0x00000012ff087219 */ /* 0x000fe4000001160d */
[----:B------:R-:W-:Y:S01]  /*3fb0*/  @P2 SHF.R.U32.HI R9, RZ, R5, R2 ;  /* 0x00000005ff092219 */ /* 0x000fe20000011602 */
[----:B------:R-:W-:Y:S01]  /*3fc0*/  IMAD R0, R40, R0, RZ ;  /* 0x0000000028007224 */ /* 0x000fe200078e02ff */
[----:B------:R-:W-:Y:S02]  /*3fd0*/  SEL R8, R10, R8, !P0 ;  /* 0x000000080a087207 */ /* 0x000fe40004000000 */
[----:B------:R-:W-:Y:S01]  /*3fe0*/  SEL R2, R11, R12, !P4 ;  /* 0x0000000c0b027207 */ /* 0x000fe20006000000 */
[----:B------:R-:W-:Y:S01]  /*3ff0*/  IMAD R12, R40, R9, RZ ;  /* 0x00000009280c7224 */ /* 0x000fe200078e02ff */
[C---:B------:R-:W-:Y:S01]  /*4000*/  ISETP.GE.AND P0, PT, R8.reuse, R0, PT ;  /* 0x000000000800720c */ /* 0x040fe20003f06270 */
[----:B------:R-:W-:Y:S03]  /*4010*/  IMAD.HI.U32 R0, R8, R4, RZ ;  /* 0x0000000408007227 */ /* 0x000fe600078e00ff */
[----:B------:R-:W-:Y:S02]  /*4020*/  ISETP.GE.OR P0, PT, R2, R12, P0 ;  /* 0x0000000c0200720c */ /* 0x000fe40000706670 */
[-C--:B------:R-:W-:Y:S04]  /*4030*/  SHF.R.U32.HI R0, RZ, R5.reuse, R0 ;  /* 0x00000005ff007219 */ /* 0x080fe80000011600 */
[----:B------:R-:W-:Y:S05]  /*4040*/  SEL R13, R8, R0, !P2 ;  /* 0x00000000080d7207 */ /* 0x000fea0005000000 */
[----:B------:R-:W-:Y:S02]  /*4050*/  IMAD.MOV R12, RZ, RZ, -R13 ;  /* 0x000000ffff0c7224 */ /* 0x000fe400078e0a0d */
[----:B------:R-:W-:Y:S04]  /*4060*/  @!P0 IMAD.HI.U32 R0, R2, R4, RZ ;  /* 0x0000000402008227 */ /* 0x000fe800078e00ff */
[----:B------:R-:W-:Y:S01]  /*4070*/  IMAD R12, R40, R12, R8 ;  /* 0x0000000c280c7224 */ /* 0x000fe200078e0208 */
[----:B------:R-:W-:Y:S04]  /*4080*/  @!P0 SHF.R.U32.HI R0, RZ, R5, R0 ;  /* 0x00000005ff008219 */ /* 0x000fe80000011600 */
[----:B------:R-:W-:Y:S04]  /*4090*/  @!P0 SEL R0, R2, R0, !P2 ;  /* 0x0000000002008207 */ /* 0x000fe80005000000 */
[----:B------:R-:W-:Y:S01]  /*40a0*/  @!P0 IADD3 R13, PT, PT, R13, -R0, RZ ;  /* 0x800000000d0d8210 */ /* 0x000fe20007ffe0ff */
[----:B------:R-:W-:Y:S01]  /*40b0*/  @!P0 IMAD R0, R9, R12, R0 ;  /* 0x0000000c09008224 */ /* 0x000fe200078e0200 */
[----:B------:R-:W-:Y:S01]  /*40c0*/  IADD3 R9, PT, PT, -R8, RZ, RZ ;  /* 0x000000ff08097210 */ /* 0x000fe20007ffe1ff */
[--C-:B------:R-:W-:Y:S02]  /*40d0*/  IMAD.MOV R12, RZ, RZ, -R2.reuse ;  /* 0x000000ffff0c7224 */ /* 0x100fe400078e0a02 */
[----:B------:R-:W-:Y:S02]  /*40e0*/  @!P0 IMAD R8, R13, R40, R2 ;  /* 0x000000280d088224 */ /* 0x000fe400078e0202 */
[----:B------:R-:W-:Y:S02]  /*40f0*/  @!P0 IMAD.MOV.U32 R2, RZ, RZ, R0 ;  /* 0x000000ffff028224 */ /* 0x000fe400078e0000 */
[----:B------:R-:W-:Y:S02]  /*4100*/  IMAD R11, R3, R12, R11 ;  /* 0x0000000c030b7224 */ /* 0x000fe400078e020b */
[----:B------:R-:W-:Y:S02]  /*4110*/  IMAD R10, R6, R9, R10 ;  /* 0x00000009060a7224 */ /* 0x000fe400078e020a */
[----:B------:R-:W-:Y:S02]  /*4120*/  IMAD R11, R2, R3, R11 ;  /* 0x00000003020b7224 */ /* 0x000fe400078e020b */
[----:B------:R-:W-:Y:S02]  /*4130*/  IMAD R10, R8, R6, R10 ;  /* 0x00000006080a7224 */ /* 0x000fe400078e020a */
.L_x_67:
[----:B------:R-:W-:Y:S05]  /*4140*/  BRA.U UP1, `(.L_x_68) ;  /* 0x0000000101107547 */ /* 0x000fea000b800000 */
[----:B------:R-:W-:Y:S04]  /*4150*/  MOV R2, UR6 ;  /* 0x0000000600027c02 */ /* 0x000fe80008000f00 */
[----:B------:R-:W-:Y:S04]  /*4160*/  SHF.L.U32 R2, R2, 0x1f, RZ ;  /* 0x0000001f02027819 */ /* 0x000fe800000006ff */
[----:B------:R-:W2:Y:S02]  /*4170*/  SYNCS.PHASECHK.TRANS64.TRYWAIT P0, [UR7+0x68], R2 ;  /* 0x00006802ff0075a7 */ /* 0x000ea40008001107 */
[----:B--2---:R-:W-:Y:S05]  /*4180*/  @!P0 BRA `(.L_x_69) ;  /* 0x0000005400248947 */ /* 0x004fea0003800000 */
.L_x_68:
[----:B------:R-:W-:Y:S02]  /*4190*/  R2UR UR35, R15 ;  /* 0x000000000f2372ca */ /* 0x000fe400000e0000 */
[----:B------:R-:W-:Y:S02]  /*41a0*/  R2UR UR34, R14 ;  /* 0x000000000e2272ca */ /* 0x000fe400000e0000 */
[----:B------:R-:W-:Y:S02]  /*41b0*/  ISETP.NE.U32.AND P2, PT, RZ, UR4, PT ;  /* 0x00000004ff007c0c */ /* 0x000fe4000bf45070 */
[----:B------:R-:W-:Y:S02]  /*41c0*/  SHF.L.U32 R14, R29, 0x1f, RZ ;  /* 0x0000001f1d0e7819 */ /* 0x000fe400000006ff */
[----:B------:R-:W-:Y:S05]  /*41d0*/  ISETP.NE.AND.EX P2, PT, RZ, UR5, PT, P2 ;  /* 0x00000005ff007c0c */ /* 0x000fea000bf45320 */
[----:B------:R-:W-:Y:S02]  /*41e0*/  USHF.L.U32 UR35, UR35, 0x6, URZ ;  /* 0x0000000623237899 */ /* 0x000fe400080006ff */
[----:B------:R-:W-:Y:S01]  /*41f0*/  USHF.L.U32 UR34, UR34, 0x8, URZ ;  /* 0x0000000822227899 */ /* 0x000fe200080006ff */
[----:B------:R-:W-:Y:S11]  /*4200*/  BRA.U !UP3, `(.L_x_70) ;  /* 0x000000010b347547 */ /* 0x000ff6000b800000 */
[----:B------:R-:W-:Y:S01]  /*4210*/  UPLOP3.LUT UP0, UPT, UPT, UPT, UP2, 0x80, 0x8 ;  /* 0x000000000008789c */ /* 0x000fe20003f0f020 */
[----:B--2---:R-:W-:Y:S02]  /*4220*/  HFMA2 R0, -RZ, RZ, 0, 5.9604644775390625e-08 ;  /* 0x00000001ff007431 */ /* 0x004fe400000001ff */
[----:B------:R-:W-:Y:S03]  /*4230*/  IMAD.MOV.U32 R88, RZ, RZ, 0x1 ;  /* 0x00000001ff587424 */ /* 0x000fe600078e00ff */
[----:B------:R-:W-:Y:S05]  /*4240*/  PLOP3.LUT P0, PT, PT, PT, UP0, 0x80, 0x8 ;  /* 0x000000000008781c */ /* 0x000fea0003f0f008 */
[----:B------:R-:W2:Y:S01]  /*4250*/  @UP0 LDCU.64 UR10, c[0x0][0x888] ;  /* 0x00011100ff0a07ac */ /* 0x000ea20008000a00 */
[----:B------:R-:W-:Y:S07]  /*4260*/  @UP0 UIMAD UR8, UR36, UR4, URZ ;  /* 0x00000004240802a4 */ /* 0x000fee000f8e02ff */
[----:B------:R-:W-:Y:S01]  /*4270*/  @!P0 PRMT R88, R0, 0x7610, R88 ;  /* 0x0000761000588816 */ /* 0x000fe20000000058 */
[----:B--2---:R-:W-:Y:S03]  /*4280*/  @UP0 UIMAD.WIDE UR10, UR8, 0x4, UR10 ;  /* 0x00000004080a08a5 */ /* 0x004fe6000f8e020a */
[----:B------:R-:W2:Y:S03]  /*4290*/  @!UP0 LDCU UR8, c[0x0][0x880] ;  /* 0x00011000ff0887ac */ /* 0x000ea60008000800 */
[----:B------:R-:W-:Y:S01]  /*42a0*/  IMAD.U32 R8, RZ, RZ, UR10 ;  /* 0x0000000aff087e24 */ /* 0x000fe2000f8e00ff */
[----:B------:R-:W-:Y:S05]  /*42b0*/  MOV R9, UR11 ;  /* 0x0000000b00097c02 */ /* 0x000fea0008000f00 */
[----:B-----5:R3:W5:Y:S02]  /*42c0*/  @P0 LDG.E R49, desc[UR46][R8.64] ;  /* 0x0000002e08310981 */ /* 0x020764000c1e1900 */
[----:B--23--:R-:W-:Y:S07]  /*42d0*/  @!P0 IMAD.U32 R49, RZ, RZ, UR8 ;  /* 0x00000008ff318e24 */ /* 0x00cfee000f8e00ff */
.L_x_70:
[----:B-----5:R-:W-:Y:S01]  /*42e0*/  @!P2 FSETP.EQ.AND P0, PT, R49, RZ, PT ;  /* 0x000000ff3100a20b */ /* 0x020fe20003f02000 */
[----:B------:R-:W-:Y:S01]  /*42f0*/  @!UPT UIADD3 URZ, UPT, UPT, URZ, URZ, URZ ;  /* 0x000000fffffff290 */ /* 0x000fe2000fffe0ff */
[----:B------:R-:W-:Y:S11]  /*4300*/  @!P2 BRA `(.L_x_71) ;  /* 0x000000000014a947 */ /* 0x000ff60003800000 */
[----:B------:R-:W-:Y:S02]  /*4310*/  LOP3.LUT P2, RZ, R88, 0xff, RZ, 0xc0, !PT ;  /* 0x000000ff58ff7812 */ /* 0x000fe4000784c0ff */
[----:B------:R-:W-:Y:S04]  /*4320*/  PLOP3.LUT P0, PT, PT, PT, UP0, 0x80, 0x8 ;  /* 0x000000000008781c */ /* 0x000fe80003f0f008 */
[----:B------:R-:W-:Y:S07]  /*4330*/  PLOP3.LUT P0, PT, P0, PT, PT, 0x8, 0x80 ;  /* 0x000000000080781c */ /* 0x000fee000070e170 */
[----:B------:R-:W-:Y:S11]  /*4340*/  @P2 FSETP.EQ.AND P0, PT, R49, RZ, PT ;  /* 0x000000ff3100220b */ /* 0x000ff60003f02000 */
[----:B------:R-:W-:Y:S02]  /*4350*/  @!UPT UIADD3 URZ, UPT, UPT, URZ, URZ, URZ ;  /* 0x000000fffffff290 */ /* 0x000fe4000fffe0ff */
.L_x_71:
[----:B------:R-:W3:Y:S01]  /*4360*/  SYNCS.PHASECHK.TRANS64.TRYWAIT P2, [UR7+0x40], R14 ;  /* 0x0000400eff0075a7 */ /* 0x000ee20008041107 */
[----:B------:R-:W-:Y:S04]  /*4370*/  ELECT P4, URZ, PT ;  /* 0x0000000000ff782f */ /* 0x000fe80003880000 */
[----:B------:R-:W-:Y:S11]  /*4380*/  PLOP3.LUT P4, PT, P0, P4, PT, 0xf2, 0x2f ;  /* 0x00000000002f781c */ /* 0x000ff60000789e72 */
[----:B------:R-:W-:Y:S02]  /*4390*/  @!UPT UIADD3 URZ, UPT, UPT, URZ, URZ, URZ ;  /* 0x000000fffffff290 */ /* 0x000fe4000fffe0ff */
[----:B-1----:R-:W-:Y:S05]  /*43a0*/  @!P4 IADD3 R8, P0, PT, R30, 0x580, RZ ;  /* 0x000005801e08c810 */ /* 0x002fea0007f1e0ff */
[----:B--2---:R-:W-:Y:S01]  /*43b0*/  @!P4 IMAD.X R2, RZ, RZ, R31, P0 ;  /* 0x000000ffff02c224 */ /* 0x004fe200000e061f */
[----:B---3--:R-:W-:Y:S07]  /*43c0*/  @!P2 BRA `(.L_x_72) ;  /* 0x0000005000aca947 */ /* 0x008fee0003800000 */
.L_x_155:
[----:B------:R-:W-:Y:S01]  /*43d0*/  @!P4 R2UR UR8, R2 ;  /* 0x000000000208c2ca */ /* 0x000fe200000e0000 */
[----:B------:R-:W-:Y:S01]  /*43e0*/  VOTEU.ALL UP1, P4 ;  /* 0x0000000000ff7886 */ /* 0x000fe20002020000 */
[----:B------:R-:W-:Y:S01]  /*43f0*/  @!P4 R2UR UR9, R8 ;  /* 0x000000000809c2ca */ /* 0x000fe200000e0000 */
[----:B-1----:R-:W-:Y:S01]  /*4400*/  @!P4 IMAD.MOV.U32 R0, RZ, RZ, 0x2000 ;  /* 0x00002000ff00c424 */ /* 0x002fe200078e00ff */
[----:B------:R-:W-:Y:S01]  /*4410*/  UMOV UR10, 0x0 ;  /* 0x00000000000a7882 */ /* 0x000fe20000000000 */
[----:B------:R-:W-:Y:S01]  /*4420*/  UMOV UR11, 0x10000000 ;  /* 0x10000000000b7882 */ /* 0x000fe20000000000 */
[----:B------:R-:W-:Y:S01]  /*4430*/  @!UP1 UIADD3 UR32, UPT, UPT, UR7, 0x400, URZ ;  /* 0x0000040007209890 */ /* 0x000fe2000fffe0ff */
[----:B------:R-:W-:Y:S06]  /*4440*/  VOTEU.ALL UP1, P4 ;  /* 0x0000000000ff7886 */ /* 0x000fec0002020000 */
[----:B------:R-:W-:Y:S01]  /*4450*/  IMAD.U32 R9, RZ, RZ, UR8 ;  /* 0x00000008ff097e24 */ /* 0x000fe2000f8e00ff */
[----:B------:R-:W-:Y:S01]  /*4460*/  UPRMT UR8, UR37, 0x654, UR33 ;  /* 0x0000065425087896 */ /* 0x000fe20008000021 */
[----:B------:R-:W-:Y:S03]  /*4470*/  IMAD.U32 R8, RZ, RZ, UR9 ;  /* 0x00000009ff087e24 */ /* 0x000fe6000f8e00ff */
[----:B------:R-:W-:Y:S02]  /*4480*/  @!P4 R2UR UR15, R9 ;  /* 0x00000000090fc2ca */ /* 0x000fe400000e0000 */
[----:B------:R-:W-:Y:S02]  /*4490*/  @!P4 R2UR UR14, R8 ;  /* 0x00000000080ec2ca */ /* 0x000fe400000e0000 */
[----:B------:R-:W-:Y:S05]  /*44a0*/  @!P4 IADD3 R8, P0, PT, R30, 0x580, RZ ;  /* 0x000005801e08c810 */ /* 0x000fea0007f1e0ff */
[----:B------:R-:W-:Y:S06]  /*44b0*/  @!P4 IMAD.X R2, RZ, RZ, R31, P0 ;  /* 0x000000ffff02c224 */ /* 0x000fec00000e061f */
[----:B------:R1:W-:Y:S01]  /*44c0*/  @!UP1 UTMALDG.3D [UR32], [UR14], desc[UR10] ;  /* 0x00000a200e0095b4 */ /* 0x0003e20008011000 */
[----:B------:R1:W-:Y:S01]  /*44d0*/  @!P4 SYNCS.ARRIVE.TRANS64.RED.A0TR RZ, [UR7+0x20], R0 ;  /* 0x00002000ffffc9a7 */ /* 0x0003e20008300407 */
[----:B------:R-:W-:Y:S01]  /*44e0*/  SYNCS.ARRIVE.TRANS64.RED.A1T0 RZ, [UR8], RZ ;  /* 0x000000ffffff79a7 */ /* 0x000fe20008100408 */
[----:B------:R-:W2:Y:S02]  /*44f0*/  SYNCS.PHASECHK.TRANS64.TRYWAIT P2, [UR7+0x48], R14 ;  /* 0x0000480eff0075a7 */ /* 0x000ea40008041107 */
[----:B-12---:R-:W-:Y:S05]  /*4500*/  @!P2 BRA `(.L_x_73) ;  /* 0x000000500074a947 */ /* 0x006fea0003800000 */
.L_x_157:
[----:B------:R-:W-:Y:S01]  /*4510*/  @!P4 R2UR UR8, R2 ;  /* 0x000000000208c2ca */ /* 0x000fe200000e0000 */
[----:B------:R-:W-:Y:S01]  /*4520*/  VOTEU.ALL UP1, P4 ;  /* 0x0000000000ff7886 */ /* 0x000fe20002020000 */
[----:B------:R-:W-:Y:S01]  /*4530*/  @!P4 R2UR UR9, R8 ;  /* 0x000000000809c2ca */ /* 0x000fe200000e0000 */
[----:B-1----:R-:W-:Y:S01]  /*4540*/  @!P4 IMAD.MOV.U32 R0, RZ, RZ, 0x2000 ;  /* 0x00002000ff00c424 */ /* 0x002fe200078e00ff */
[----:B------:R-:W-:Y:S01]  /*4550*/  UMOV UR10, 0x0 ;  /* 0x00000000000a7882 */ /* 0x000fe20000000000 */
[----:B------:R-:W-:Y:S01]  /*4560*/  UMOV UR11, 0x10000000 ;  /* 0x10000000000b7882 */ /* 0x000fe20000000000 */
[----:B------:R-:W-:Y:S02]  /*4570*/  @!UP1 UIADD3 UR26, UPT, UPT, UR34, 0x40, URZ ;  /* 0x00000040221a9890 */ /* 0x000fe4000fffe0ff */
[----:B------:R-:W-:Y:S01]  /*4580*/  @!UP1 UIADD3 UR24, UPT, UPT, UR7, 0x2400, URZ ;  /* 0x0000240007189890 */ /* 0x000fe2000fffe0ff */
[----:B------:R-:W-:Y:S01]  /*4590*/  VOTEU.ALL UP1, P4 ;  /* 0x0000000000ff7886 */ /* 0x000fe20002020000 */
[----:B------:R-:W-:Y:S01]  /*45a0*/  UMOV UR27, UR35 ;  /* 0x00000023001b7c82 */ /* 0x000fe20008000000 */
[----:B------:R-:W-:Y:S02]  /*45b0*/  UMOV UR28, UR36 ;  /* 0x00000024001c7c82 */ /* 0x000fe40008000000 */
        /* <DEDUP_REMOVED lines=12> */
.L_x_159:
[----:B------:R-:W2:Y:S01]  /*4680*/  LDC.64 R12, c[0x0][0xb18] ;  /* 0x0002c600ff0c7b82 */ /* 0x000ea20000000a00 */
[----:B------:R-:W-:Y:S01]  /*4690*/  @!P4 R2UR UR8, R2 ;  /* 0x000000000208c2ca */ /* 0x000fe200000e0000 */
[----:B------:R-:W-:Y:S01]  /*46a0*/  VOTEU.ALL UP1, P4 ;  /* 0x0000000000ff7886 */ /* 0x000fe20002020000 */
[----:B------:R-:W-:Y:S01]  /*46b0*/  @!P4 R2UR UR9, R8 ;  /* 0x000000000809c2ca */ /* 0x000fe200000e0000 */
[----:B-1----:R-:W-:Y:S01]  /*46c0*/  @!P4 IMAD.MOV.U32 R0, RZ, RZ, 0x2000 ;  /* 0x00002000ff00c424 */ /* 0x002fe200078e00ff */
[----:B------:R-:W-:Y:S03]  /*46d0*/  UMOV UR10, 0x0 ;  /* 0x00000000000a7882 */ /* 0x000fe60000000000 */
[----:B------:R-:W1:Y:S01]  /*46e0*/  @!P1 LDC R2, c[0x0][0xb0c] ;  /* 0x0002c300ff029b82 */ /* 0x000e620000000800 */
[----:B------:R-:W-:Y:S01]  /*46f0*/  @!UP1 UIADD3 UR18, UPT, UPT, UR34, 0x80, URZ ;  /* 0x0000008022129890 */ /* 0x000fe2000fffe0ff */
[----:B------:R-:W-:Y:S01]  /*4700*/  @P3 SHF.R.U32.HI R26, RZ, 0x10, R21 ;  /* 0x00000010ff1a3819 */ /* 0x000fe20000011615 */
[----:B------:R-:W-:Y:S01]  /*4710*/  @!UP1 UIADD3 UR16, UPT, UPT, UR7, 0x4400, URZ ;  /* 0x0000440007109890 */ /* 0x000fe2000fffe0ff */
[----:B------:R-:W-:Y:S01]  /*4720*/  VIADD R28, R28, 0x1 ;  /* 0x000000011c1c7836 */ /* 0x000fe20000000000 */
[----:B------:R-:W-:Y:S01]  /*4730*/  VOTEU.ALL UP1, P4 ;  /* 0x0000000000ff7886 */ /* 0x000fe20002020000 */
[----:B------:R-:W-:Y:S01]  /*4740*/  UMOV UR11, 0x10000000 ;  /* 0x10000000000b7882 */ /* 0x000fe20000000000 */
[----:B------:R-:W-:Y:S01]  /*4750*/  UMOV UR19, UR35 ;  /* 0x0000002300137c82 */ /* 0x000fe20008000000 */
[----:B------:R-:W-:Y:S01]  /*4760*/  IMAD.U32 R9, RZ, RZ, UR8 ;  /* 0x00000008ff097e24 */ /* 0x000fe2000f8e00ff */
[----:B------:R-:W-:Y:S01]  /*4770*/  UMOV UR20, UR36 ;  /* 0x0000002400147c82 */ /* 0x000fe20008000000 */
[----:B------:R-:W-:Y:S01]  /*4780*/  IMAD.U32 R8, RZ, RZ, UR9 ;  /* 0x00000009ff087e24 */ /* 0x000fe2000f8e00ff */
[----:B------:R-:W-:Y:S02]  /*4790*/  UPRMT UR8, UR37, 0x654, UR17 ;  /* 0x0000065425087896 */ /* 0x000fe40008000011 */
[----:B------:R-:W-:Y:S02]  /*47a0*/  @!P4 R2UR UR15, R9 ;  /* 0x00000000090fc2ca */ /* 0x000fe400000e0000 */
[----:B------:R-:W-:Y:S02]  /*47b0*/  @!P4 R2UR UR14, R8 ;  /* 0x00000000080ec2ca */ /* 0x000fe400000e0000 */
[----:B------:R-:W3:Y:S11]  /*47c0*/  LDC.64 R8, c[0x0][0xb10] ;  /* 0x0002c400ff087b82 */ /* 0x000ef60000000a00 */
[----:B------:R1:W-:Y:S01]  /*47d0*/  @!UP1 UTMALDG.3D [UR16], [UR14], desc[UR10] ;  /* 0x00000a100e0095b4 */ /* 0x0003e20008011000 */
[----:B------:R5:W-:Y:S01]  /*47e0*/  @!P4 SYNCS.ARRIVE.TRANS64.RED.A0TR RZ, [UR7+0x30], R0 ;  /* 0x00003000ffffc9a7 */ /* 0x000be20008300407 */
[C---:B---3--:R-:W-:Y:S01]  /*47f0*/  @!P1 IMAD.HI.U32 R8, R11.reuse, R8, RZ ;  /* 0x000000080b089227 */ /* 0x048fe200078e00ff */
[----:B--2---:R-:W-:Y:S02]  /*4800*/  @!P1 ISETP.NE.AND P0, PT, R12, 0x1, PT ;  /* 0x000000010c00980c */ /* 0x004fe40003f05270 */
[----:B-1----:R-:W-:Y:S01]  /*4810*/  @!P1 ISETP.NE.AND P2, PT, R2, 0x1, PT ;  /* 0x000000010200980c */ /* 0x002fe20003f45270 */
[----:B------:R-:W-:Y:S01]  /*4820*/  SYNCS.ARRIVE.TRANS64.RED.A1T0 RZ, [UR8], RZ ;  /* 0x000000ffffff79a7 */ /* 0x000fe20008100408 */
[C---:B------:R-:W-:Y:S01]  /*4830*/  @!P1 IMAD.HI.U32 R13, R10.reuse, R13, RZ ;  /* 0x0000000d0a0d9227 */ /* 0x040fe200078e00ff */
[----:B------:R-:W-:Y:S04]  /*4840*/  @!P1 SHF.R.U32.HI R8, RZ, R9, R8 ;  /* 0x00000009ff089219 */ /* 0x000fe80000011608 */
[----:B------:R-:W-:Y:S01]  /*4850*/  @!P1 SEL R8, R11, R8, !P2 ;  /* 0x000000080b089207 */ /* 0x000fe20005000000 */
[----:B------:R-:W1:Y:S01]  /*4860*/  SYNCS.PHASECHK.TRANS64.TRYWAIT P5, [UR7+0x58], R14 ;  /* 0x0000580eff0075a7 */ /* 0x000e6200080a1107 */
[----:B-----5:R-:W2:Y:S02]  /*4870*/  @!P1 LDC R0, c[0x0][0xb20] ;  /* 0x0002c800ff009b82 */ /* 0x020ea40000000800 */
[----:B--2---:R-:W-:Y:S04]  /*4880*/  @!P1 SHF.R.U32.HI R0, RZ, R0, R13 ;  /* 0x00000000ff009219 */ /* 0x004fe8000001160d */
[----:B------:R-:W-:Y:S05]  /*4890*/  @!P1 SEL R9, R10, R0, !P0 ;  /* 0x000000000a099207 */ /* 0x000fea0004000000 */
[----:B------:R-:W-:Y:S02]  /*48a0*/  @!P1 IMAD.IADD R0, R9, 0x1, -R8 ;  /* 0x0000000109009824 */ /* 0x000fe400078e0a08 */
[----:B------:R-:W-:Y:S02]  /*48b0*/  @!P1 IMAD.IADD R8, R8, 0x1, -R9 ;  /* 0x0000000108089824 */ /* 0x000fe400078e0a09 */
[----:B------:R-:W-:Y:S02]  /*48c0*/  @!P1 IMAD R11, R0, R2, R11 ;  /* 0x00000002000b9224 */ /* 0x000fe400078e020b */
[----:B------:R-:W-:Y:S01]  /*48d0*/  @!P1 IMAD R10, R8, R12, R10 ;  /* 0x0000000c080a9224 */ /* 0x000fe200078e020a */
[----:B-1----:R-:W-:Y:S06]  /*48e0*/  @!P5 BRA `(.L_x_75) ;  /* 0x0000004c00acd947 */ /* 0x002fec0003800000 */
.L_x_161:
[----:B------:R-:W-:Y:S01]  /*48f0*/  @!P4 IADD3 R2, P0, PT, R30, 0x580, RZ ;  /* 0x000005801e02c810 */ /* 0x000fe20007f1e0ff */
[----:B------:R-:W-:Y:S01]  /*4900*/  VOTEU.ALL UP1, P4 ;  /* 0x0000000000ff7886 */ /* 0x000fe20002020000 */
[----:B------:R-:W-:Y:S01]  /*4910*/  UMOV UR18, 0x0 ;  /* 0x0000000000127882 */ /* 0x000fe20000000000 */
[----:B------:R-:W-:Y:S01]  /*4920*/  UMOV UR19, 0x10000000 ;  /* 0x1000000000137882 */ /* 0x000fe20000000000 */
[----:B------:R-:W-:Y:S01]  /*4930*/  @!P4 R2UR UR9, R2 ;  /* 0x000000000209c2ca */ /* 0x000fe200000e0000 */
[----:B-1----:R-:W-:Y:S01]  /*4940*/  @!P4 IMAD.X R0, RZ, RZ, R31, P0 ;  /* 0x000000ffff00c224 */ /* 0x002fe200000e061f */
[----:B------:R-:W-:Y:S01]  /*4950*/  @!UP1 UIADD3 UR10, UPT, UPT, UR34, 0xc0, URZ ;  /* 0x000000c0220a9890 */ /* 0x000fe2000fffe0ff */
[----:B------:R-:W-:Y:S01]  /*4960*/  ISETP.NE.AND P0, PT, R28, 0x2, PT ;  /* 0x000000021c00780c */ /* 0x000fe20003f05270 */
[----:B------:R-:W-:Y:S01]  /*4970*/  UMOV UR11, UR35 ;  /* 0x00000023000b7c82 */ /* 0x000fe20008000000 */
[----:B------:R-:W-:Y:S01]  /*4980*/  UMOV UR12, UR36 ;  /* 0x00000024000c7c82 */ /* 0x000fe20008000000 */
[----:B------:R-:W-:Y:S01]  /*4990*/  @!P4 R2UR UR8, R0 ;  /* 0x000000000008c2ca */ /* 0x000fe200000e0000 */
[----:B------:R-:W-:Y:S01]  /*49a0*/  IMAD.IADD R14, R10, 0x1, R86 ;  /* 0x000000010a0e7824 */ /* 0x000fe200078e0256 */
[----:B------:R-:W-:Y:S01]  /*49b0*/  @P3 R2UR UR36, R26 ;  /* 0x000000001a2432ca */ /* 0x000fe200000e0000 */
[----:B------:R-:W-:Y:S01]  /*49c0*/  IMAD.IADD R15, R11, 0x1, R87 ;  /* 0x000000010b0f7824 */ /* 0x000fe200078e0257 */
[----:B------:R-:W-:Y:S02]  /*49d0*/  SEL R0, RZ, 0x1, P0 ;  /* 0x00000001ff007807 */ /* 0x000fe40000000000 */
[----:B------:R-:W-:Y:S01]  /*49e0*/  LOP3.LUT R29, R29, 0x1, RZ, 0x3c, !PT ;  /* 0x000000011d1d7812 */ /* 0x000fe200078e3cff */
[----:B------:R-:W-:Y:S01]  /*49f0*/  IMAD.U32 R8, RZ, RZ, UR9 ;  /* 0x00000009ff087e24 */ /* 0x000fe2000f8e00ff */
[----:B------:R-:W-:Y:S01]  /*4a00*/  @!UP1 UIADD3 UR9, UPT, UPT, UR7, 0x38, URZ ;  /* 0x0000003807099890 */ /* 0x000fe2000fffe0ff */
[----:B------:R-:W-:Y:S02]  /*4a10*/  LOP3.LUT R27, R27, R0, RZ, 0x3c, !PT ;  /* 0x000000001b1b7212 */ /* 0x000fe400078e3cff */
[----:B------:R-:W-:Y:S02]  /*4a20*/  SEL R28, R28, RZ, P0 ;  /* 0x000000ff1c1c7207 */ /* 0x000fe40000000000 */
[----:B------:R-:W-:Y:S01]  /*4a30*/  IMAD.U32 R9, RZ, RZ, UR8 ;  /* 0x00000008ff097e24 */ /* 0x000fe2000f8e00ff */
[----:B------:R-:W-:Y:S01]  /*4a40*/  @!P4 R2UR UR14, R8 ;  /* 0x00000000080ec2ca */ /* 0x000fe200000e0000 */
[----:B------:R-:W-:Y:S01]  /*4a50*/  @!UP1 UIADD3 UR8, UPT, UPT, UR7, 0x6400, URZ ;  /* 0x0000640007089890 */ /* 0x000fe2000fffe0ff */
[----:B------:R-:W-:Y:S02]  /*4a60*/  VOTEU.ALL UP1, P4 ;  /* 0x0000000000ff7886 */ /* 0x000fe40002020000 */
[----:B------:R-:W-:Y:S11]  /*4a70*/  @!P4 R2UR UR15, R9 ;  /* 0x00000000090fc2ca */ /* 0x000ff600000e0000 */
[----:B------:R-:W-:Y:S02]  /*4a80*/  @!UPT UIADD3 URZ, UPT, UPT, URZ, URZ, URZ ;  /* 0x000000fffffff290 */ /* 0x000fe4000fffe0ff */
[----:B------:R2:W-:Y:S01]  /*4a90*/  @!UP1 UTMALDG.3D [UR8], [UR14], desc[UR18] ;  /* 0x000012080e0095b4 */ /* 0x0005e20008011000 */
[----:B------:R2:W-:Y:S01]  /*4aa0*/  @!P4 SYNCS.ARRIVE.TRANS64.RED.A0TR RZ, [UR7+0x38], R25 ;  /* 0x00003819ffffc9a7 */ /* 0x0005e20008300407 */
[----:B------:R-:W-:Y:S01]  /*4ab0*/  UPLOP3.LUT UP1, UPT, UPT, UPT, UPT, 0x80, 0x8 ;  /* 0x000000000008789c */ /* 0x000fe20003f2f070 */
[----:B------:R-:W-:Y:S01]  /*4ac0*/  SYNCS.ARRIVE.TRANS64.RED.A1T0 RZ, [UR13], RZ ;  /* 0x000000ffffff79a7 */ /* 0x000fe2000810040d */
[----:B------:R-:W-:Y:S09]  /*4ad0*/  @P3 BRA `(.L_x_76) ;  /* 0xfffffff000a03947 */ /* 0x000ff2000383ffff */
[----:B------:R-:W-:-:S04]  /*4ae0*/  SHF.L.U32 R2, R29, 0x1f, RZ ;  /* 0x0000001f1d027819 */ /* 0x000fc800000006ff */
[----:B------:R-:W1:Y:S02]  /*4af0*/  SYNCS.PHASECHK.TRANS64.TRYWAIT P0, [UR7+0x40], R2 ;  /* 0x00004002ff0075a7 */ /* 0x000e640008001107 */
[----:B-1----:R-:W-:Y:S05]  /*4b00*/  @!P0 BRA `(.L_x_77) ;  /* 0x0000004c003c8947 */ /* 0x002fea0003800000 */
.L_x_163:
[----:B------:R-:W3:Y:S02]  /*4b10*/  SYNCS.PHASECHK.TRANS64.TRYWAIT P0, [UR7+0x48], R2 ;  /* 0x00004802ff0075a7 */ /* 0x000ee40008001107 */
[----:B---3--:R-:W-:Y:S05]  /*4b20*/  @!P0 BRA `(.L_x_78) ;  /* 0x0000004c004c8947 */ /* 0x008fea0003800000 */
.L_x_165:
[----:B------:R-:W3:Y:S02]  /*4b30*/  SYNCS.PHASECHK.TRANS64.TRYWAIT P0, [UR7+0x50], R2 ;  /* 0x00005002ff0075a7 */ /* 0x000ee40008001107 */
[----:B---3--:R-:W-:Y:S05]  /*4b40*/  @!P0 BRA `(.L_x_79) ;  /* 0x0000004c005c8947 */ /* 0x008fea0003800000 */
.L_x_167:
[----:B-1----:R-:W-:-:S07]  /*4b50*/  MOV R0, UR7 ;  /* 0x0000000700007c02 */ /* 0x002fce0008000f00 */
.L_x_80:
[----:B-1----:R-:W-:-:S04]  /*4b60*/  SHF.L.U32 R2, R29, 0x1f, RZ ;  /* 0x0000001f1d027819 */ /* 0x002fc800000006ff */
[----:B------:R1:W3:Y:S03]  /*4b70*/  SYNCS.PHASECHK.TRANS64.TRYWAIT P0, [R0+URZ+0x58], R2 ;  /* 0x00005802000075a7 */ /* 0x0002e600080011ff */
[----:B---3--:R-:W-:Y:S05]  /*4b80*/  @!P0 NANOSLEEP.SYNCS 0x989680 ;  /* 0x009896800000895d */ /* 0x008fea0003900000 */
[----:B------:R-:W3:Y:S02]  /*4b90*/  @!P0 SYNCS.PHASECHK.TRANS64 P0, [R0+URZ+0x58], R2 ;  /* 0x00005802000085a7 */ /* 0x000ee400080010ff */
[----:B--23--:R-:W-:Y:S05]  /*4ba0*/  @P0 EXIT ;  /* 0x000000000000094d */ /* 0x00cfea0003800000 */
[----:B------:R-:W-:Y:S05]  /*4bb0*/  BRA `(.L_x_80) ;  /* 0xfffffffc00e87947 */ /* 0x000fea000383ffff */
.L_x_65:
[----:B------:R-:W-:-:S06]  /*4bc0*/  UISETP.GE.AND UP1, UPT, UR8, 0x4, UPT ;  /* 0x000000040800788c */ /* 0x000fcc000bf26270 */
[----:B------:R-:W-:-:S13]  /*4bd0*/  PLOP3.LUT P0, PT, PT, PT, UP1, 0x80, 0x8 ;  /* 0x000000000008781c */ /* 0x000fda0003f0f018 */
[----:B------:R-:W-:Y:S05]  /*4be0*/  @!P0 EXIT ;  /* 0x000000000000894d */ /* 0x000fea0003800000 */
[----:B------:R-:W-:Y:S01]  /*4bf0*/  BAR.SYNC.DEFER_BLOCKING 0x6, 0xa0 ;  /* 0x0182800000007b1d */ /* 0x000fe20000010000 */
[C---:B------:R-:W-:Y:S01]  /*4c00*/  IMAD.SHL.U32 R4, R101.reuse, 0x40, RZ ;  /* 0x0000004065047824 */ /* 0x040fe200078e00ff */
[C---:B------:R-:W-:Y:S01]  /*4c10*/  R2P PR, R101.reuse, 0x6 ;  /* 0x0000000665007804 */ /* 0x040fe20000000000 */
[C---:B------:R-:W-:Y:S01]  /*4c20*/  IMAD.SHL.U32 R92, R101.reuse, 0x8, RZ ;  /* 0x00000008655c7824 */ /* 0x040fe200078e00ff */
[----:B------:R-:W-:Y:S01]  /*4c30*/  CS2R R96, SRZ ;  /* 0x0000000000607805 */ /* 0x000fe2000001ff00 */
[C---:B------:R-:W-:Y:S01]  /*4c40*/  IMAD.U32 R46, R101.reuse, 0x10000, RZ ;  /* 0x00010000652e7824 */ /* 0x040fe200078e00ff */
[----:B------:R-:W-:Y:S02]  /*4c50*/  UMOV UR48, 0x400 ;  /* 0x0000040000307882 */ /* 0x000fe40000000000 */
[----:B------:R-:W1:Y:S01]  /*4c60*/  LDC R91, c[0x0][0x370] ;  /* 0x0000dc00ff5b7b82 */ /* 0x000e620000000800 */
[----:B------:R-:W-:Y:S01]  /*4c70*/  ULEA UR48, UR37, UR48, 0x18 ;  /* 0x0000003025307291 */ /* 0x000fe2000f8ec0ff */
[C---:B------:R-:W-:Y:S01]  /*4c80*/  LOP3.LUT R3, R4.reuse, 0x1c0, RZ, 0xc0, !PT ;  /* 0x000001c004037812 */ /* 0x040fe200078ec0ff */
[----:B------:R-:W-:Y:S01]  /*4c90*/  IMAD.SHL.U32 R2, R101, 0x20, RZ ;  /* 0x0000002065027824 */ /* 0x000fe200078e00ff */
[----:B------:R-:W-:Y:S01]  /*4ca0*/  LOP3.LUT R4, R4, 0x200, RZ, 0xc0, !PT ;  /* 0x0000020004047812 */ /* 0x000fe200078ec0ff */
[----:B------:R-:W-:Y:S01]  /*4cb0*/  IMAD.MOV.U32 R99, RZ, RZ, 0x20 ;  /* 0x00000020ff637424 */ /* 0x000fe200078e00ff */
[----:B------:R-:W-:Y:S01]  /*4cc0*/  LOP3.LUT R92, R3, 0x38, R92, 0xf8, !PT ;  /* 0x00000038035c7812 */ /* 0x000fe200078ef85c */
[----:B------:R-:W-:Y:S01]  /*4cd0*/  UIADD3 UR4, UPT, UPT, UR48, 0x400, URZ ;  /* 0x0000040030047890 */ /* 0x000fe2000fffe0ff */
[----:B------:R-:W2:Y:S01]  /*4ce0*/  LDC R42, c[0x0][0xb0c] ;  /* 0x0002c300ff2a7b82 */ /* 0x000ea20000000800 */
[----:B------:R-:W-:Y:S01]  /*4cf0*/  SHF.R.U32.HI R3, RZ, 0x1, R101 ;  /* 0x00000001ff037819 */ /* 0x000fe20000011665 */
[----:B------:R-:W-:Y:S01]  /*4d00*/  IMAD.MOV.U32 R98, RZ, RZ, 0x1 ;  /* 0x00000001ff627424 */ /* 0x000fe200078e00ff */
[----:B------:R-:W-:Y:S01]  /*4d10*/  LOP3.LUT R46, R46, 0x600000, RZ, 0xc0, !PT ;  /* 0x006000002e2e7812 */ /* 0x000fe200078ec0ff */
[----:B------:R-:W-:Y:S01]  /*4d20*/  IMAD.MOV.U32 R45, RZ, RZ, RZ ;  /* 0x000000ffff2d7224 */ /* 0x000fe200078e00ff */
[----:B------:R-:W-:Y:S01]  /*4d30*/  LOP3.LUT R2, R4, 0xc00, R2, 0xf8, !PT ;  /* 0x00000c0004027812 */ /* 0x000fe200078ef802 */
[----:B------:R-:W-:Y:S01]  /*4d40*/  IMAD.MOV.U32 R104, RZ, RZ, RZ ;  /* 0x000000ffff687224 */ /* 0x000fe200078e00ff */
[----:B------:R-:W-:Y:S01]  /*4d50*/  LOP3.LUT R92, R92, 0x8, R3, 0x78, !PT ;  /* 0x000000085c5c7812 */ /* 0x000fe200078e7803 */
[----:B------:R-:W4:Y:S01]  /*4d60*/  LDC R89, c[0x0][0xb20] ;  /* 0x0002c800ff597b82 */ /* 0x000f220000000800 */
[----:B------:R-:W3:Y:S01]  /*4d70*/  LDS R0, [UR48+0x120] ;  /* 0x00012030ff007984 */ /* 0x000ee20008000800 */
[----:B------:R-:W-:Y:S01]  /*4d80*/  SEL R100, R99, 0xffffffe0, !P2 ;  /* 0xffffffe063647807 */ /* 0x000fe20005000000 */
[----:B------:R-:W-:Y:S01]  /*4d90*/  IMAD.U32 R94, RZ, RZ, UR4 ;  /* 0x00000004ff5e7e24 */ /* 0x000fe2000f8e00ff */
[----:B------:R-:W-:Y:S01]  /*4da0*/  LOP3.LUT R92, R2, R92, RZ, 0xfc, !PT ;  /* 0x0000005c025c7212 */ /* 0x000fe200078efcff */
[----:B------:R-:W1:Y:S01]  /*4db0*/  LDCU.64 UR52, c[0x0][0x348] ;  /* 0x00006900ff3477ac */ /* 0x000e620008000a00 */
[----:B------:R-:W-:-:S02]  /*4dc0*/  LOP3.LUT R101, R101, 0x60, RZ, 0xc0, !PT ;  /* 0x0000006065657812 */ /* 0x000fc400078ec0ff */
[----:B------:R-:W1:Y:S01]  /*4dd0*/  LDC R41, c[0x0][0xb30] ;  /* 0x0002cc00ff297b82 */ /* 0x000e620000000800 */
[----:B------:R-:W-:Y:S01]  /*4de0*/  SEL R99, R99, 0xffffffe0, !P1 ;  /* 0xffffffe063637807 */ /* 0x000fe20004800000 */
[----:B------:R-:W1:Y:S01]  /*4df0*/  LDCU.64 UR38, c[0x0][0x888] ;  /* 0x00011100ff2677ac */ /* 0x000e620008000a00 */
[----:B------:R-:W1:Y:S05]  /*4e00*/  LDCU.64 UR44, c[0x0][0x890] ;  /* 0x00011200ff2c77ac */ /* 0x000e6a0008000a00 */
[----:B------:R-:W1:Y:S01]  /*4e10*/  LDC.64 R84, c[0x0][0xb10] ;  /* 0x0002c400ff547b82 */ /* 0x000e620000000a00 */
[----:B------:R-:W-:Y:S01]  /*4e20*/  UMOV UR49, URZ ;  /* 0x000000ff00317c82 */ /* 0x000fe20008000000 */
[----:B------:R-:W-:-:S06]  /*4e30*/  UMOV UR51, URZ ;  /* 0x000000ff00337c82 */ /* 0x000fcc0008000000 */
[----:B------:R-:W1:Y:S08]  /*4e40*/  LDC.64 R38, c[0x0][0xb18] ;  /* 0x0002c600ff267b82 */ /* 0x000e700000000a00 */
[----:B------:R-:W1:Y:S08]  /*4e50*/  LDC.64 R36, c[0x0][0xb28] ;  /* 0x0002ca00ff247b82 */ /* 0x000e700000000a00 */
[----:B------:R-:W1:Y:S01]  /*4e60*/  LDC.64 R82, c[0x0][0x8b0] ;  /* 0x00022c00ff527b82 */ /* 0x000e620000000a00 */
[----:B---3--:R-:W-:-:S07]  /*4e70*/  IMAD.IADD R46, R0, 0x1, R46 ;  /* 0x00000001002e7824 */ /* 0x008fce00078e022e */
[----:B------:R-:W3:Y:S08]  /*4e80*/  LDC.64 R80, c[0x0][0x8a8] ;  /* 0x00022a00ff507b82 */ /* 0x000ef00000000a00 */
[----:B--2-4-:R-:W1:Y:S02]  /*4e90*/  LDC R90, c[0x0][0x374] ;  /* 0x0000dd00ff5a7b82 */ /* 0x014e640000000800 */
.L_x_124:
[----:B------:R-:W-:Y:S02]  /*4ea0*/  LEA R0, R104, UR48, 0x3 ;  /* 0x0000003068007c11 */ /* 0x000fe4000f8e18ff */
[----:B------:R-:W-:Y:S02]  /*4eb0*/  SHF.L.U32 R2, R96, 0x1f, RZ ;  /* 0x0000001f60027819 */ /* 0x000fe400000006ff */
[----:B-1----:R-:W-:Y:S02]  /*4ec0*/  LEA R16, R104, UR48, 0x4 ;  /* 0x0000003068107c11 */ /* 0x002fe4000f8e20ff */
[----:B------:R-:W2:Y:S02]  /*4ed0*/  SYNCS.PHASECHK.TRANS64.TRYWAIT P0, [R0+URZ+0x70], R2 ;  /* 0x00007002000075a7 */ /* 0x000ea400080011ff */
[----:B--2---:R-:W-:Y:S05]  /*4ee0*/  @!P0 BRA `(.L_x_81) ;  /* 0x00000048008c8947 */ /* 0x004fea0003800000 */
.L_x_168:
[----:B------:R-:W4:Y:S01]  /*4ef0*/  LDC.64 R10, c[0x0][0xb10] ;  /* 0x0002c400ff0a7b82 */ /* 0x000f220000000a00 */
[----:B------:R-:W3:Y:S01]  /*4f00*/  LDS.128 R16, [R16+0x100] ;  /* 0x0001000010107984 */ /* 0x000ee20000000c00 */
[----:B-1----:R-:W-:Y:S01]  /*4f10*/  ISETP.NE.AND P1, PT, R41, 0x1, PT ;  /* 0x000000012900780c */ /* 0x002fe20003f25270 */
[----:B--2---:R-:W-:Y:S01]  /*4f20*/  VIADD R0, R0, 0x80 ;  /* 0x0000008000007836 */ /* 0x004fe20000000000 */
[----:B------:R-:W-:Y:S04]  /*4f30*/  ISETP.GE.AND P0, PT, R40, 0x1, PT ;  /* 0x000000012800780c */ /* 0x000fe80003f06270 */
[----:B------:R-:W1:Y:S01]  /*4f40*/  LDC.64 R8, c[0x0][0xb18] ;  /* 0x0002c600ff087b82 */ /* 0x000e620000000a00 */
[----:B------:R-:W-:Y:S01]  /*4f50*/  PRMT R0, RZ, 0x654, R0 ;  /* 0x00000654ff007816 */ /* 0x000fe20000000000 */
[----:B------:R-:W-:Y:S01]  /*4f60*/  @!PT LDS RZ, [RZ] ;  /* 0x00000000fffff984 */ /* 0x000fe20000000800 */
[----:B------:R-:W-:Y:S01]  /*4f70*/  @!PT LDS RZ, [RZ] ;  /* 0x00000000fffff984 */ /* 0x000fe20000000800 */
[----:B------:R-:W-:Y:S01]  /*4f80*/  @!PT LDS RZ, [RZ] ;  /* 0x00000000fffff984 */ /* 0x000fe20000000800 */
[----:B------:R-:W-:Y:S01]  /*4f90*/  @!PT LDS RZ, [RZ] ;  /* 0x00000000fffff984 */ /* 0x000fe20000000800 */
[----:B------:R2:W-:Y:S06]  /*4fa0*/  MEMBAR.ALL.CTA ;  /* 0x0000000000007992 */ /* 0x0005ec0000008000 */
[----:B--2---:R-:W2:Y:S01]  /*4fb0*/  FENCE.VIEW.ASYNC.S ;  /* 0x00000000000073c6 */ /* 0x004ea20000000000 */
[----:B------:R-:W1:Y:S08]  /*4fc0*/  @!P1 LDC R12, c[0x0][0xb20] ;  /* 0x0002c800ff0c9b82 */ /* 0x000e700000000800 */
[----:B------:R-:W1:Y:S01]  /*4fd0*/  @!P1 LDC R7, c[0x0][0xb0c] ;  /* 0x0002c300ff079b82 */ /* 0x000e620000000800 */
[----:B--2---:R2:W-:Y:S01]  /*4fe0*/  SYNCS.ARRIVE.TRANS64.RED.A1T0 RZ, [R0+URZ], RZ ;  /* 0x000000ff00ff79a7 */ /* 0x0045e200081004ff */
[----:B---3--:R-:W-:Y:S04]  /*4ff0*/  LOP3.LUT P4, RZ, R18, 0x1, RZ, 0xc0, !PT ;  /* 0x0000000112ff7812 */ /* 0x008fe8000788c0ff */
[----:B------:R-:W-:Y:S09]  /*5000*/  P2R R102, PR, RZ, 0x10 ;  /* 0x00000010ff667803 */ /* 0x000ff20000000000 */
[----:B------:R-:W-:Y:S02]  /*5010*/  @P4 MOV R44, R16 ;  /* 0x00000010002c4202 */ /* 0x000fe40000000f00 */
[----:B------:R-:W-:Y:S01]  /*5020*/  @P4 LOP3.LUT R43, R17, 0xffff, RZ, 0xc0, !PT ;  /* 0x0000ffff112b4812 */ /* 0x000fe200078ec0ff */
[----:B--2-4-:R-:W-:Y:S06]  /*5030*/  @!P0 BRA `(.L_x_82) ;  /* 0x0000000000a48947 */ /* 0x014fec0003800000 */
[----:B------:R-:W-:Y:S01]  /*5040*/  IMAD.HI.U32 R0, R90, R39, RZ ;  /* 0x000000275a007227 */ /* 0x000fe200078e00ff */
[----:B------:R-:W-:Y:S02]  /*5050*/  ISETP.NE.AND P0, PT, R38, 0x1, PT ;  /* 0x000000012600780c */ /* 0x000fe40003f05270 */
[----:B------:R-:W-:Y:S01]  /*5060*/  ISETP.NE.AND P2, PT, R40, 0x1, PT ;  /* 0x000000012800780c */ /* 0x000fe20003f45270 */
[----:B------:R-:W-:Y:S01]  /*5070*/  IMAD.HI.U32 R4, R91, R84, RZ ;  /* 0x000000545b047227 */ /* 0x000fe200078e00ff */
[----:B------:R-:W-:Y:S02]  /*5080*/  SHF.R.U32.HI R0, RZ, R89, R0 ;  /* 0x00000059ff007219 */ /* 0x000fe40000011600 */
[----:B------:R-:W-:Y:S01]  /*5090*/  ISETP.NE.AND P3, PT, R42, 0x1, PT ;  /* 0x000000012a00780c */ /* 0x000fe20003f65270 */
[----:B------:R-:W-:Y:S01]  /*50a0*/  IMAD.HI.U32 R6, R43, R39, RZ ;  /* 0x000000272b067227 */ /* 0x000fe200078e00ff */
[-C--:B------:R-:W-:Y:S02]  /*50b0*/  SHF.R.U32.HI R4, RZ, R85.reuse, R4 ;  /* 0x00000055ff047219 */ /* 0x080fe40000011604 */
[----:B------:R-:W-:Y:S01]  /*50c0*/  SEL R0, R90, R0, !P0 ;  /* 0x000000005a007207 */ /* 0x000fe20004000000 */
[----:B------:R-:W-:Y:S01]  /*50d0*/  IMAD.HI.U32 R5, R44, R84, RZ ;  /* 0x000000542c057227 */ /* 0x000fe200078e00ff */
[----:B------:R-:W-:Y:S03]  /*50e0*/  SEL R4, R91, R4, !P3 ;  /* 0x000000045b047207 */ /* 0x000fe60005800000 */
[-C--:B------:R-:W-:Y:S01]  /*50f0*/  IMAD.HI.U32 R3, R0, R36.reuse, RZ ;  /* 0x0000002400037227 */ /* 0x080fe200078e00ff */
[----:B------:R-:W-:Y:S03]  /*5100*/  SHF.R.U32.HI R5, RZ, R85, R5 ;  /* 0x00000055ff057219 */ /* 0x000fe60000011605 */
[----:B------:R-:W-:Y:S01]  /*5110*/  IMAD.HI.U32 R2, R4, R36, RZ ;  /* 0x0000002404027227 */ /* 0x000fe200078e00ff */
[----:B------:R-:W-:Y:S02]  /*5120*/  @P2 SHF.R.U32.HI R0, RZ, R37, R3 ;  /* 0x00000025ff002219 */ /* 0x000fe40000011603 */
[----:B------:R-:W-:Y:S02]  /*5130*/  SHF.R.U32.HI R3, RZ, R89, R6 ;  /* 0x00000059ff037219 */ /* 0x000fe40000011606 */
[----:B------:R-:W-:Y:S01]  /*5140*/  @P2 SHF.R.U32.HI R4, RZ, R37, R2 ;  /* 0x00000025ff042219 */ /* 0x000fe20000011602 */
[----:B------:R-:W-:Y:S01]  /*5150*/  IMAD R0, R40, R0, RZ ;  /* 0x0000000028007224 */ /* 0x000fe200078e02ff */
[----:B------:R-:W-:Y:S02]  /*5160*/  SEL R3, R43, R3, !P0 ;  /* 0x000000032b037207 */ /* 0x000fe40004000000 */
[----:B------:R-:W-:Y:S01]  /*5170*/  SEL R2, R44, R5, !P3 ;  /* 0x000000052c027207 */ /* 0x000fe20005800000 */
[----:B------:R-:W-:Y:S01]  /*5180*/  IMAD R5, R40, R4, RZ ;  /* 0x0000000428057224 */ /* 0x000fe200078e02ff */
[C---:B------:R-:W-:Y:S01]  /*5190*/  ISETP.GE.AND P0, PT, R3.reuse, R0, PT ;  /* 0x000000000300720c */ /* 0x040fe20003f06270 */
[C---:B------:R-:W-:Y:S03]  /*51a0*/  IMAD.HI.U32 R0, R3.reuse, R36, RZ ;  /* 0x0000002403007227 */ /* 0x040fe600078e00ff */
[C---:B------:R-:W-:Y:S02]  /*51b0*/  ISETP.GE.OR P0, PT, R2.reuse, R5, P0 ;  /* 0x000000050200720c */ /* 0x040fe40000706670 */
[----:B------:R-:W-:Y:S04]  /*51c0*/  SHF.R.U32.HI R0, RZ, R37, R0 ;  /* 0x00000025ff007219 */ /* 0x000fe80000011600 */
[C---:B------:R-:W-:Y:S05]  /*51d0*/  SEL R6, R3.reuse, R0, !P2 ;  /* 0x0000000003067207 */ /* 0x040fea0005000000 */
        /* <DEDUP_REMOVED lines=14> */
[----:B------:R-:W-:Y:S07]  /*52c0*/  IMAD R43, R3, R38, R43 ;  /* 0x00000026032b7224 */ /* 0x000fee00078e022b */
.L_x_82:
[----:B-1----:R-:W-:Y:S01]  /*52d0*/  @!P1 ISETP.NE.AND P0, PT, R8, 0x1, PT ;  /* 0x000000010800980c */ /* 0x002fe20003f05270 */
[----:B------:R-:W-:Y:S01]  /*52e0*/  @!P1 IMAD.HI.U32 R2, R43, R9, RZ ;  /* 0x000000092b029227 */ /* 0x000fe200078e00ff */
[----:B------:R-:W-:Y:S01]  /*52f0*/  R2UR UR42, R15 ;  /* 0x000000000f2a72ca */ /* 0x000fe200000e0000 */
[----:B------:R-:W-:Y:S01]  /*5300*/  BSSY.RECONVERGENT B6, `(.L_x_83) ;  /* 0x0000031000067945 */ /* 0x000fe20003800200 */
[----:B------:R-:W-:Y:S01]  /*5310*/  R2UR UR41, R14 ;  /* 0x000000000e2972ca */ /* 0x000fe200000e0000 */
[----:B------:R-:W-:Y:S01]  /*5320*/  @!P1 IMAD.HI.U32 R0, R44, R10, RZ ;  /* 0x0000000a2c009227 */ /* 0x000fe200078e00ff */
[----:B------:R-:W-:Y:S02]  /*5330*/  @!P1 SHF.R.U32.HI R2, RZ, R12, R2 ;  /* 0x0000000cff029219 */ /* 0x000fe40000011602 */
[----:B------:R-:W-:Y:S01]  /*5340*/  @!P1 ISETP.NE.AND P2, PT, R7, 0x1, PT ;  /* 0x000000010700980c */ /* 0x000fe20003f45270 */
[----:B------:R-:W-:Y:S01]  /*5350*/  VIADD R104, R104, 0x1 ;  /* 0x0000000168687836 */ /* 0x000fe20000000000 */
[----:B------:R-:W-:Y:S02]  /*5360*/  @!P1 SEL R2, R43, R2, !P0 ;  /* 0x000000022b029207 */ /* 0x000fe40004000000 */
[----:B------:R-:W-:Y:S02]  /*5370*/  @!P1 SHF.R.U32.HI R0, RZ, R11, R0 ;  /* 0x0000000bff009219 */ /* 0x000fe40000011600 */
[----:B------:R-:W-:Y:S01]  /*5380*/  LOP3.LUT P0, RZ, R94, 0x3f0, RZ, 0xc0, !PT ;  /* 0x000003f05eff7812 */ /* 0x000fe2000780c0ff */
[----:B------:R-:W-:Y:S01]  /*5390*/  USHF.L.U32 UR42, UR42, 0x6, URZ ;  /* 0x000000062a2a7899 */ /* 0x000fe200080006ff */
[----:B------:R-:W-:Y:S01]  /*53a0*/  @!P1 SEL R3, R44, R0, !P2 ;  /* 0x000000002c039207 */ /* 0x000fe20005000000 */
[----:B------:R-:W-:Y:S01]  /*53b0*/  USHF.L.U32 UR41, UR41, 0x8, URZ ;  /* 0x0000000829297899 */ /* 0x000fe200080006ff */
[----:B------:R-:W-:Y:S03]  /*53c0*/  @P4 SHF.R.U32.HI R95, RZ, 0x10, R17 ;  /* 0x00000010ff5f4819 */ /* 0x000fe60000011611 */
[----:B------:R-:W-:Y:S02]  /*53d0*/  @!P1 IMAD.IADD R0, R2, 0x1, -R3 ;  /* 0x0000000102009824 */ /* 0x000fe400078e0a03 */
[----:B------:R-:W-:Y:S02]  /*53e0*/  @!P1 IMAD.IADD R2, R3, 0x1, -R2 ;  /* 0x0000000103029824 */ /* 0x000fe400078e0a02 */
[----:B------:R-:W-:Y:S02]  /*53f0*/  @!P1 IMAD R44, R0, R7, R44 ;  /* 0x00000007002c9224 */ /* 0x000fe400078e022c */
[----:B------:R-:W-:Y:S01]  /*5400*/  @!P1 IMAD R43, R2, R8, R43 ;  /* 0x00000008022b9224 */ /* 0x000fe200078e022b */
[----:B------:R-:W-:Y:S06]  /*5410*/  @!P0 BRA `(.L_x_84) ;  /* 0x00000000007c8947 */ /* 0x000fec0003800000 */
[----:B------:R-:W1:Y:S01]  /*5420*/  LDCU.64 UR8, c[0x4][0x80] ;  /* 0x01001000ff0877ac */ /* 0x000e620008000a00 */
[----:B------:R-:W-:Y:S01]  /*5430*/  MOV R2, 0x0 ;  /* 0x0000000000027802 */ /* 0x000fe20000000f00 */
[----:B------:R-:W-:Y:S02]  /*5440*/  HFMA2 R12, -RZ, RZ, 0, 5.9604644775390625e-08 ;  /* 0x00000001ff0c7431 */ /* 0x000fe400000001ff */
[----:B------:R-:W-:Y:S01]  /*5450*/  IMAD.MOV.U32 R8, RZ, RZ, 0x70 ;  /* 0x00000070ff087424 */ /* 0x000fe200078e00ff */
[----:B------:R2:W3:Y:S01]  /*5460*/  LDC.64 R14, c[0x4][R2] ;  /* 0x01000000020e7b82 */ /* 0x0004e20000000a00 */
[----:B------:R-:W4:Y:S01]  /*5470*/  LDCU.64 UR6, c[0x4][0x88] ;  /* 0x01001100ff0677ac */ /* 0x000f220008000a00 */
[----:B------:R-:W-:Y:S01]  /*5480*/  IMAD.MOV.U32 R13, RZ, RZ, RZ ;  /* 0x000000ffff0d7224 */ /* 0x000fe200078e00ff */
[----:B------:R-:W2:Y:S01]  /*5490*/  LDCU.64 UR4, c[0x4][0x8] ;  /* 0x01000100ff0477ac */ /* 0x000ea20008000a00 */
[----:B-1----:R-:W-:Y:S01]  /*54a0*/  MOV R5, UR9 ;  /* 0x0000000900057c02 */ /* 0x002fe20008000f00 */
[----:B------:R-:W-:Y:S01]  /*54b0*/  IMAD.U32 R4, RZ, RZ, UR8 ;  /* 0x00000008ff047e24 */ /* 0x000fe2000f8e00ff */
[----:B----4-:R-:W-:Y:S01]  /*54c0*/  MOV R7, UR7 ;  /* 0x0000000700077c02 */ /* 0x010fe20008000f00 */
[----:B------:R-:W-:Y:S01]  /*54d0*/  IMAD.U32 R6, RZ, RZ, UR6 ;  /* 0x00000006ff067e24 */ /* 0x000fe2000f8e00ff */
[----:B--2---:R-:W-:Y:S01]  /*54e0*/  MOV R11, UR5 ;  /* 0x00000005000b7c02 */ /* 0x004fe20008000f00 */
[----:B------:R-:W-:Y:S02]  /*54f0*/  IMAD.U32 R10, RZ, RZ, UR4 ;  /* 0x00000004ff0a7e24 */ /* 0x000fe4000f8e00ff */
[----:B------:R-:W-:Y:S07]  /*5500*/  LEPC R20, `(.L_x_85) ;  /* 0x000000001014794e */ /* 0x000fee0000000000 */
[----:B---3-5:R-:W-:Y:S05]  /*5510*/  CALL.ABS.NOINC R14 ;  /* 0x000000000e007343 */ /* 0x028fea0003c00000 */
.L_x_85:
[----:B------:R-:W1:Y:S01]  /*5520*/  LDCU.64 UR8, c[0x4][0x80] ;  /* 0x01001000ff0877ac */ /* 0x000e620008000a00 */
[----:B------:R-:W2:Y:S01]  /*5530*/  LDC.64 R2, c[0x4][R2] ;  /* 0x0100000002027b82 */ /* 0x000ea20000000a00 */
[----:B------:R-:W-:Y:S02]  /*5540*/  HFMA2 R12, -RZ, RZ, 0, 5.9604644775390625e-08 ;  /* 0x00000001ff0c7431 */ /* 0x000fe400000001ff */
[----:B------:R-:W-:Y:S02]  /*5550*/  IMAD.MOV.U32 R8, RZ, RZ, 0x70 ;  /* 0x00000070ff087424 */ /* 0x000fe400078e00ff */
[----:B------:R-:W-:Y:S01]  /*5560*/  IMAD.MOV.U32 R13, RZ, RZ, RZ ;  /* 0x000000ffff0d7224 */ /* 0x000fe200078e00ff */
[----:B------:R-:W3:Y:S01]  /*5570*/  LDCU.64 UR6, c[0x4][0x88] ;  /* 0x01001100ff0677ac */ /* 0x000ee20008000a00 */
[----:B------:R-:W4:Y:S01]  /*5580*/  LDCU.64 UR4, c[0x4][0x8] ;  /* 0x01000100ff0477ac */ /* 0x000f220008000a00 */
[----:B-1----:R-:W-:Y:S02]  /*5590*/  MOV R4, UR8 ;  /* 0x0000000800047c02 */ /* 0x002fe40008000f00 */
[----:B------:R-:W-:Y:S02]  /*55a0*/  MOV R5, UR9 ;  /* 0x0000000900057c02 */ /* 0x000fe40008000f00 */
[----:B---3--:R-:W-:Y:S01]  /*55b0*/  MOV R7, UR7 ;  /* 0x0000000700077c02 */ /* 0x008fe20008000f00 */
[----:B------:R-:W-:Y:S01]  /*55c0*/  IMAD.U32 R6, RZ, RZ, UR6 ;  /* 0x00000006ff067e24 */ /* 0x000fe2000f8e00ff */
[----:B----4-:R-:W-:Y:S01]  /*55d0*/  MOV R11, UR5 ;  /* 0x00000005000b7c02 */ /* 0x010fe20008000f00 */
[----:B------:R-:W-:Y:S02]  /*55e0*/  IMAD.U32 R10, RZ, RZ, UR4 ;  /* 0x00000004ff0a7e24 */ /* 0x000fe4000f8e00ff */
[----:B------:R-:W-:Y:S07]  /*55f0*/  LEPC R20, `(.L_x_84) ;  /* 0x000000001014794e */ /* 0x000fee0000000000 */
[----:B--2---:R-:W-:Y:S05]  /*5600*/  CALL.ABS.NOINC R2 ;  /* 0x0000000002007343 */ /* 0x004fea0003c00000 */
.L_x_84:
[----:B------:R-:W-:Y:S05]  /*5610*/  BSYNC.RECONVERGENT B6 ;  /* 0x0000000000067941 */ /* 0x000fea0003800200 */
.L_x_83:
[----:B------:R-:W-:Y:S01]  /*5620*/  ISETP.NE.U32.AND P4, PT, R82, RZ, PT ;  /* 0x000000ff5200720c */ /* 0x000fe20003f85070 */
[----:B------:R-:W-:Y:S01]  /*5630*/  UISETP.NE.AND UP2, UPT, UR50, URZ, UPT ;  /* 0x000000ff3200728c */ /* 0x000fe2000bf45270 */
[----:B------:R-:W-:Y:S01]  /*5640*/  ISETP.NE.U32.AND P2, PT, RZ, UR38, PT ;  /* 0x00000026ff007c0c */ /* 0x000fe2000bf45070 */
[----:B------:R-:W-:Y:S01]  /*5650*/  UISETP.NE.U32.AND UP1, UPT, UR44, URZ, UPT ;  /* 0x000000ff2c00728c */ /* 0x000fe2000bf25070 */
[----:B------:R-:W-:Y:S01]  /*5660*/  ISETP.NE.AND.EX P4, PT, R83, RZ, PT, P4 ;  /* 0x000000ff5300720c */ /* 0x000fe20003f85340 */
[----:B------:R-:W-:Y:S01]  /*5670*/  UPLOP3.LUT UP0, UPT, UPT, UPT, UPT, 0x40, 0x4 ;  /* 0x000000000004789c */ /* 0x000fe20003f0e870 */
[----:B------:R-:W-:Y:S01]  /*5680*/  ISETP.NE.AND.EX P2, PT, RZ, UR39, PT, P2 ;  /* 0x00000027ff007c0c */ /* 0x000fe2000bf45320 */
[----:B------:R-:W-:Y:S01]  /*5690*/  UISETP.NE.AND.EX UP1, UPT, UR45, URZ, UPT, UP1 ;  /* 0x000000ff2d00728c */ /* 0x000fe2000bf25310 */
[----:B------:R-:W-:Y:S04]  /*56a0*/  PLOP3.LUT P1, PT, PT, PT, UP2, 0x80, 0x8 ;  /* 0x000000000008781c */ /* 0x000fe80003f2f028 */
[----:B------:R-:W-:Y:S06]  /*56b0*/  @UP2 UPLOP3.LUT UP0, UPT, UPT, UPT, UP1, 0x80, 0x8 ;  /* 0x000000000008289c */ /* 0x000fec0003f0f010 */
[----:B------:R-:W-:Y:S01]  /*56c0*/  PLOP3.LUT P0, PT, PT, PT, UP0, 0x80, 0x8 ;  /* 0x000000000008781c */ /* 0x000fe20003f0f008 */
[----:B------:R-:W-:Y:S01]  /*56d0*/  @!UPT UIADD3 URZ, UPT, UPT, URZ, URZ, URZ ;  /* 0x000000fffffff290 */ /* 0x000fe2000fffe0ff */
[----:B------:R-:W-:Y:S11]  /*56e0*/  BRA.U !UP1, `(.L_x_86) ;  /* 0x0000000109387547 */ /* 0x000ff6000b800000 */
[----:B------:R-:W-:Y:S01]  /*56f0*/  UISETP.NE.U32.AND UP0, UPT, UR38, URZ, UPT ;  /* 0x000000ff2600728c */ /* 0x000fe2000bf05070 */
[----:B------:R-:W-:Y:S02]  /*5700*/  HFMA2 R0, -RZ, RZ, 0, 5.9604644775390625e-08 ;  /* 0x00000001ff007431 */ /* 0x000fe400000001ff */
[----:B------:R-:W-:Y:S01]  /*5710*/  IMAD.MOV.U32 R88, RZ, RZ, 0x1 ;  /* 0x00000001ff587424 */ /* 0x000fe200078e00ff */
[----:B------:R-:W-:Y:S06]  /*5720*/  UISETP.NE.AND.EX UP0, UPT, UR39, URZ, UPT, UP0 ;  /* 0x000000ff2700728c */ /* 0x000fec000bf05300 */
[----:B------:R-:W-:Y:S05]  /*5730*/  PLOP3.LUT P3, PT, PT, PT, UP0, 0x80, 0x8 ;  /* 0x000000000008781c */ /* 0x000fea0003f6f008 */
[----:B------:R-:W1:Y:S01]  /*5740*/  @UP0 LDCU.64 UR6, c[0x0][0x888] ;  /* 0x00011100ff0607ac */ /* 0x000e620008000a00 */
[----:B------:R-:W-:Y:S07]  /*5750*/  @UP0 UIMAD UR4, UR36, UR44, URZ ;  /* 0x0000002c240402a4 */ /* 0x000fee000f8e02ff */
[----:B------:R-:W-:Y:S01]  /*5760*/  @!P3 PRMT R88, R0, 0x7610, R88 ;  /* 0x000076100058b816 */ /* 0x000fe20000000058 */
[----:B-1----:R-:W-:Y:S03]  /*5770*/  @UP0 UIMAD.WIDE UR6, UR4, 0x4, UR6 ;  /* 0x00000004040608a5 */ /* 0x002fe6000f8e0206 */
[----:B------:R-:W1:Y:S03]  /*5780*/  @!UP0 LDCU UR4, c[0x0][0x880] ;  /* 0x00011000ff0487ac */ /* 0x000e660008000800 */
[----:B------:R-:W-:Y:S01]  /*5790*/  IMAD.U32 R2, RZ, RZ, UR6 ;  /* 0x00000006ff027e24 */ /* 0x000fe2000f8e00ff */
[----:B------:R-:W-:Y:S05]  /*57a0*/  MOV R3, UR7 ;  /* 0x0000000700037c02 */ /* 0x000fea0008000f00 */
[----:B-----5:R2:W5:Y:S02]  /*57b0*/  @P3 LDG.E R49, desc[UR46][R2.64] ;  /* 0x0000002e02313981 */ /* 0x020564000c1e1900 */
[----:B-12---:R-:W-:Y:S02]  /*57c0*/  @!P3 IMAD.U32 R49, RZ, RZ, UR4 ;  /* 0x00000004ff31be24 */ /* 0x006fe4000f8e00ff */
.L_x_86:
[----:B------:R-:W-:Y:S05]  /*57d0*/  @!P4 BRA `(.L_x_87) ;  /* 0x000000000020c947 */ /* 0x000fea0003800000 */
[----:B------:R-:W-:Y:S04]  /*57e0*/  ISETP.NE.U32.AND P3, PT, R80, RZ, PT ;  /* 0x000000ff5000720c */ /* 0x000fe80003f65070 */
[----:B------:R-:W-:Y:S11]  /*57f0*/  ISETP.NE.AND.EX P3, PT, R81, RZ, PT, P3 ;  /* 0x000000ff5100720c */ /* 0x000ff60003f65330 */
[----:B------:R-:W-:Y:S02]  /*5800*/  @!UPT UIADD3 URZ, UPT, UPT, URZ, URZ, URZ ;  /* 0x000000fffffff290 */ /* 0x000fe4000fffe0ff */
[----:B------:R-:W1:Y:S01]  /*5810*/  @P3 LDC.64 R2, c[0x0][0x8a8] ;  /* 0x00022a00ff023b82 */ /* 0x000e620000000a00 */
[----:B------:R-:W-:Y:S04]  /*5820*/  @P3 IMAD R0, R82, UR36, RZ ;  /* 0x0000002452003c24 */ /* 0x000fe8000f8e02ff */
[----:B-1----:R-:W-:Y:S05]  /*5830*/  @P3 IMAD.WIDE R2, R0, 0x4, R2 ;  /* 0x0000000400023825 */ /* 0x002fea00078e0202 */
[----:B-----5:R1:W5:Y:S02]  /*5840*/  @P3 LDG.E R47, desc[UR46][R2.64] ;  /* 0x0000002e022f3981 */ /* 0x020364000c1e1900 */
[----:B-1----:R-:W2:Y:S02]  /*5850*/  @!P3 LDC R47, c[0x0][0x8a0] ;  /* 0x00022800ff2fbb82 */ /* 0x002ea40000000800 */
.L_x_87:
[----:B-----5:R-:W-:Y:S01]  /*5860*/  FSETP.NEU.AND P3, PT, R49, RZ, PT ;  /* 0x000000ff3100720b */ /* 0x020fe20003f6d000 */
[----:B------:R-:W-:Y:S01]  /*5870*/  IMAD.SHL.U32 R66, R92, 0x2, RZ ;  /* 0x000000025c427824 */ /* 0x000fe200078e00ff */
[----:B------:R-:W-:Y:S01]  /*5880*/  SEL R4, RZ, 0xffffffff, P2 ;  /* 0xffffffffff047807 */ /* 0x000fe20001000000 */
[----:B------:R-:W-:Y:S01]  /*5890*/  BSSY B1, `(.L_x_88) ;  /* 0x0000043000017945 */ /* 0x000fe20003800000 */
[----:B------:R-:W-:Y:S01]  /*58a0*/  @P1 LOP3.LUT P2, RZ, R88, 0xff, RZ, 0xc0, !PT ;  /* 0x000000ff58ff1812 */ /* 0x000fe2000784c0ff */
[----:B------:R-:W-:Y:S01]  /*58b0*/  VIADD R107, R66, UR48 ;  /* 0x00000030426b7c36 */ /* 0x000fe20008000000 */
[----:B------:R-:W-:Y:S01]  /*58c0*/  @P1 SEL R0, RZ, 0xffffffff, P3 ;  /* 0xffffffffff001807 */ /* 0x000fe20001800000 */
[----:B------:R-:W-:Y:S01]  /*58d0*/  IMAD.MOV.U32 R67, RZ, RZ, 0x1 ;  /* 0x00000001ff437424 */ /* 0x000fe200078e00ff */
[----:B------:R-:W-:Y:S01]  /*58e0*/  LOP3.LUT R98, R98, 0x1, RZ, 0x3c, !PT ;  /* 0x0000000162627812 */ /* 0x000fe200078e3cff */
[----:B------:R-:W-:Y:S01]  /*58f0*/  IMAD.MOV.U32 R65, RZ, RZ, RZ ;  /* 0x000000ffff417224 */ /* 0x000fe200078e00ff */
[----:B------:R-:W-:Y:S02]  /*5900*/  @P0 SEL R0, R4, R0, !P2 ;  /* 0x0000000004000207 */ /* 0x000fe40005000000 */
[----:B------:R-:W-:Y:S02]  /*5910*/  CS2R R78, SRZ ;  /* 0x00000000004e7805 */ /* 0x000fe4000001ff00 */
[----:B------:R-:W-:Y:S02]  /*5920*/  LEA R64, R45, UR48, 0x3 ;  /* 0x000000302d407c11 */ /* 0x000fe4000f8e18ff */
[----:B------:R-:W-:Y:S02]  /*5930*/  CS2R R76, SRZ ;  /* 0x00000000004c7805 */ /* 0x000fe4000001ff00 */
[----:B------:R-:W-:Y:S02]  /*5940*/  @P1 LOP3.LUT R0, R0, 0x1, RZ, 0xc0, !PT ;  /* 0x0000000100001812 */ /* 0x000fe400078ec0ff */
[----:B------:R-:W-:Y:S02]  /*5950*/  CS2R R70, SRZ ;  /* 0x0000000000467805 */ /* 0x000fe4000001ff00 */
[----:B------:R-:W-:Y:S02]  /*5960*/  SHF.L.U32 R2, R97, 0x1f, RZ ;  /* 0x0000001f61027819 */ /* 0x000fe400000006ff */
[----:B------:R-:W-:Y:S02]  /*5970*/  CS2R R68, SRZ ;  /* 0x0000000000447805 */ /* 0x000fe4000001ff00 */
[----:B------:R-:W-:Y:S02]  /*5980*/  ISETP.NE.U32.OR P6, PT, R0, 0x1, !P1 ;  /* 0x000000010000780c */ /* 0x000fe40004fc5470 */
[----:B------:R-:W-:Y:S02]  /*5990*/  CS2R R62, SRZ ;  /* 0x00000000003e7805 */ /* 0x000fe4000001ff00 */
[----:B------:R-:W-:Y:S02]  /*59a0*/  PLOP3.LUT P2, PT, PT, PT, UP1, 0x80, 0x8 ;  /* 0x000000000008781c */ /* 0x000fe40003f4f018 */
[----:B------:R-:W-:Y:S02]  /*59b0*/  CS2R R60, SRZ ;  /* 0x00000000003c7805 */ /* 0x000fe4000001ff00 */
[----:B------:R-:W-:Y:S02]  /*59c0*/  LEA.HI R48, R45, R45, RZ, 0x1 ;  /* 0x0000002d2d307211 */ /* 0x000fe400078f08ff */
[----:B------:R-:W-:Y:S02]  /*59d0*/  CS2R R58, SRZ ;  /* 0x00000000003a7805 */ /* 0x000fe4000001ff00 */
[----:B------:R-:W-:Y:S02]  /*59e0*/  LOP3.LUT P4, R103, R88, 0xff, RZ, 0xc0, !PT ;  /* 0x000000ff58677812 */ /* 0x000fe4000788c0ff */
[----:B------:R-:W-:Y:S02]  /*59f0*/  CS2R R56, SRZ ;  /* 0x0000000000387805 */ /* 0x000fe4000001ff00 */
[----:B------:R-:W-:Y:S01]  /*5a00*/  SEL R3, RZ, 0xffffffff, P3 ;  /* 0xffffffffff037807 */ /* 0x000fe20001800000 */
[----:B------:R-:W-:Y:S01]  /*5a10*/  VIADD R108, R107, 0x400 ;  /* 0x000004006b6c7836 */ /* 0x000fe20000000000 */
[----:B------:R-:W-:Y:S01]  /*5a20*/  P2R R105, PR, RZ, 0x40 ;  /* 0x00000040ff697803 */ /* 0x000fe20000000000 */
[----:B------:R-:W-:Y:S01]  /*5a30*/  IMAD.IADD R106, R99, 0x1, R107 ;  /* 0x00000001636a7824 */ /* 0x000fe200078e026b */
[----:B------:R-:W-:Y:S02]  /*5a40*/  @P6 SHF.L.U32 R0, R98, 0x1f, RZ ;  /* 0x0000001f62006819 */ /* 0x000fe400000006ff */
[----:B------:R-:W-:Y:S02]  /*5a50*/  @P2 SEL R3, R4, R3, !P4 ;  /* 0x0000000304032207 */ /* 0x000fe40006000000 */
[----:B------:R1:W3:Y:S02]  /*5a60*/  @P6 SYNCS.PHASECHK.TRANS64.TRYWAIT P1, [UR48+0x20], R0 ;  /* 0x00002000ff0065a7 */ /* 0x0002e40008021130 */
[----:B------:R-:W-:Y:S04]  /*5a70*/  LOP3.LUT R3, R3, 0x1, RZ, 0xc0, !PT ;  /* 0x0000000103037812 */ /* 0x000fe800078ec0ff */
[----:B------:R-:W-:Y:S04]  /*5a80*/  ISETP.NE.U32.AND P5, PT, R3, 0x1, PT ;  /* 0x000000010300780c */ /* 0x000fe80003fa5070 */
[----:B------:R-:W-:Y:S01]  /*5a90*/  P2R R72, PR, RZ, 0x20 ;  /* 0x00000020ff487803 */ /* 0x000fe20000000000 */
[----:B------:R4:W2:Y:S01]  /*5aa0*/  SYNCS.PHASECHK.TRANS64.TRYWAIT P0, [R64+URZ+0x90], R2 ;  /* 0x00009002400075a7 */ /* 0x0008a200080011ff */
[C---:B-1----:R-:W-:Y:S01]  /*5ab0*/  IMAD.SHL.U32 R0, R48.reuse, 0x80, RZ ;  /* 0x0000008030007824 */ /* 0x042fe200078e00ff */
[----:B------:R-:W-:Y:S04]  /*5ac0*/  LOP3.LUT R48, R48, 0xffe, RZ, 0xc0, !PT ;  /* 0x00000ffe30307812 */ /* 0x000fe800078ec0ff */
[----:B------:R-:W-:Y:S01]  /*5ad0*/  LOP3.LUT R0, R0, 0xffffff00, RZ, 0xc0, !PT ;  /* 0xffffff0000007812 */ /* 0x000fe200078ec0ff */
[----:B------:R-:W-:Y:S04]  /*5ae0*/  IMAD.IADD R48, R45, 0x1, -R48 ;  /* 0x000000012d307824 */ /* 0x000fe800078e0a30 */
[----:B------:R-:W-:Y:S04]  /*5af0*/  IMAD.IADD R0, R46, 0x1, R0 ;  /* 0x000000012e007824 */ /* 0x000fe800078e0200 */
[----:B------:R-:W-:Y:S01]  /*5b00*/  IMAD R48, R48, 0x100000, R0 ;  /* 0x0010000030307824 */ /* 0x000fe200078e0200 */
[----:B---3--:R-:W-:Y:S01]  /*5b10*/  @P6 SEL R67, RZ, 0x1, !P1 ;  /* 0x00000001ff436807 */ /* 0x008fe20004800000 */
[----:B----4-:R-:W-:Y:S06]  /*5b20*/  @!P6 BRA `(.L_x_89) ;  /* 0x000000000064e947 */ /* 0x010fec0003800000 */
[----:B------:R-:W-:Y:S01]  /*5b30*/  @P5 IMAD R5, R100, 0x2, R108 ;  /* 0x0000000264055824 */ /* 0x000fe200078e026c */
[----:B------:R-:W-:Y:S01]  /*5b40*/  ISETP.NE.AND P1, PT, R67, RZ, PT ;  /* 0x000000ff4300720c */ /* 0x000fe20003f25270 */
[----:B------:R-:W-:Y:S01]  /*5b50*/  IMAD.MOV.U32 R78, RZ, RZ, RZ ;  /* 0x000000ffff4e7224 */ /* 0x000fe200078e00ff */
[----:B------:R-:W-:Y:S01]  /*5b60*/  BSSY B0, `(.L_x_90) ;  /* 0x000000d000007945 */ /* 0x000fe20003800000 */
[----:B------:R-:W-:Y:S01]  /*5b70*/  @P5 IMAD.IADD R4, R99, 0x1, R5 ;  /* 0x0000000163045824 */ /* 0x000fe200078e0205 */
[----:B------:R-:W-:Y:S02]  /*5b80*/  CS2R R70, SRZ ;  /* 0x0000000000467805 */ /* 0x000fe4000001ff00 */
[----:B------:R-:W-:Y:S02]  /*5b90*/  CS2R R68, SRZ ;  /* 0x0000000000447805 */ /* 0x000fe4000001ff00 */
[----:B------:R-:W-:Y:S02]  /*5ba0*/  CS2R R76, SRZ ;  /* 0x00000000004c7805 */ /* 0x000fe4000001ff00 */
[----:B------:R-:W-:Y:S02]  /*5bb0*/  CS2R R58, SRZ ;  /* 0x00000000003a7805 */ /* 0x000fe4000001ff00 */
[----:B------:R-:W-:Y:S02]  /*5bc0*/  CS2R R56, SRZ ;  /* 0x0000000000387805 */ /* 0x000fe4000001ff00 */
[----:B------:R-:W-:Y:S02]  /*5bd0*/  CS2R R62, SRZ ;  /* 0x00000000003e7805 */ /* 0x000fe4000001ff00 */
[----:B------:R-:W-:Y:S01]  /*5be0*/  CS2R R60, SRZ ;  /* 0x00000000003c7805 */ /* 0x000fe2000001ff00 */
[----:B------:R-:W-:Y:S06]  /*5bf0*/  @P1 BRA `(.L_x_91) ;  /* 0x00000000000c1947 */ /* 0x000fec0003800000 */
[----:B------:R-:W-:Y:S04]  /*5c00*/  SHF.L.U32 R3, R98, 0x1f, RZ ;  /* 0x0000001f62037819 */ /* 0x000fe800000006ff */
[----:B------:R-:W1:Y:S02]  /*5c10*/  SYNCS.PHASECHK.TRANS64.TRYWAIT P1, [UR48+0x20], R3 ;  /* 0x00002003ff0075a7 */ /* 0x000e640008021130 */
[----:B-1----:R-:W-:Y:S05]  /*5c20*/  @!P1 BRA `(.L_x_92) ;  /* 0x0000003c00509947 */ /* 0x002fea0003800000 */
.L_x_91:
[----:B------:R-:W-:Y:S05]  /*5c30*/  BSYNC B0 ;  /* 0x0000000000007941 */ /* 0x000fea0003800000 */
.L_x_90:
[----:B------:R-:W-:Y:S01]  /*5c40*/  ISETP.NE.AND P1, PT, R72, RZ, PT ;  /* 0x000000ff4800720c */ /* 0x000fe20003f25270 */
[----:B------:R-:W-:Y:S11]  /*5c50*/  HFMA2 R65, -RZ, RZ, 0, 5.9604644775390625e-08 ;  /* 0x00000001ff417431 */ /* 0x000ff600000001ff */
[----:B------:R-:W-:Y:S01]  /*5c60*/  @!UPT UIADD3 URZ, UPT, UPT, URZ, URZ, URZ ;  /* 0x000000fffffff290 */ /* 0x000fe2000fffe0ff */
[----:B------:R-:W-:Y:S05]  /*5c70*/  @P1 WARPSYNC.ALL ;  /* 0x0000000000001948 */ /* 0x000fea0003800000 */
[----:B------:R3:W4:Y:S04]  /*5c80*/  @P1 LDSM.16.M88.4 R68, [R5] ;  /* 0x000000000544183b */ /* 0x0007280000000200 */
[----:B------:R3:W1:Y:S04]  /*5c90*/  @P1 LDSM.16.M88.4 R76, [R4] ;  /* 0x00000000044c183b */ /* 0x0006680000000200 */
[----:B------:R3:W1:Y:S04]  /*5ca0*/  @P1 LDSM.16.M88.4 R56, [R66+UR48+0x400] ;  /* 0x000400304238183b */ /* 0x0006680008000200 */
[----:B------:R3:W1:Y:S02]  /*5cb0*/  @P1 LDSM.16.M88.4 R60, [R106+0x400] ;  /* 0x000400006a3c183b */ /* 0x0006640000000200 */
.L_x_89:
[----:B------:R-:W-:Y:S05]  /*5cc0*/  BSYNC B1 ;  /* 0x0000000000017941 */ /* 0x000fea0003800000 */
.L_x_88:
[----:B-1----:R-:W-:Y:S04]  /*5cd0*/  SHF.R.U32.HI R0, RZ, 0x15, R48 ;  /* 0x00000015ff007819 */ /* 0x002fe80000011630 */
[----:B------:R-:W-:Y:S01]  /*5ce0*/  LOP3.LUT P1, RZ, R0, 0x3, R93, 0x48, !PT ;  /* 0x0000000300ff7812 */ /* 0x000fe2000782485d */
[----:B------:R-:W-:Y:S01]  /*5cf0*/  @!UPT UIADD3 URZ, UPT, UPT, URZ, URZ, URZ ;  /* 0x000000fffffff290 */ /* 0x000fe2000fffe0ff */
[----:B--2---:R-:W-:Y:S11]  /*5d00*/  @P0 BRA `(.L_x_93) ;  /* 0x0000000000080947 */ /* 0x004ff60003800000 */
[----:B------:R-:W1:Y:S02]  /*5d10*/  SYNCS.PHASECHK.TRANS64.TRYWAIT P0, [R64+URZ+0x90], R2 ;  /* 0x00009002400075a7 */ /* 0x000e6400080011ff */
[----:B-1----:R-:W-:Y:S05]  /*5d20*/  @!P0 BRA `(.L_x_94) ;  /* 0x0000003c00288947 */ /* 0x002fea0003800000 */
.L_x_93:
[----:B------:R-:W-:Y:S05]  /*5d30*/  @!P1 BRA `(.L_x_95) ;  /* 0x0000000000409947 */ /* 0x000fea0003800000 */
[----:B------:R-:W3:Y:S01]  /*5d40*/  LDCU.64 UR8, c[0x4][0x70] ;  /* 0x01000e00ff0877ac */ /* 0x000ee20008000a00 */
[----:B------:R-:W-:Y:S01]  /*5d50*/  MOV R3, 0x0 ;  /* 0x0000000000037802 */ /* 0x000fe20000000f00 */
[----:B------:R-:W-:Y:S02]  /*5d60*/  HFMA2 R12, -RZ, RZ, 0, 5.9604644775390625e-08 ;  /* 0x00000001ff0c7431 */ /* 0x000fe400000001ff */
[----:B------:R-:W-:Y:S02]  /*5d70*/  IMAD.MOV.U32 R8, RZ, RZ, 0x192 ;  /* 0x00000192ff087424 */ /* 0x000fe400078e00ff */
[----:B------:R-:W-:Y:S01]  /*5d80*/  IMAD.MOV.U32 R13, RZ, RZ, RZ ;  /* 0x000000ffff0d7224 */ /* 0x000fe200078e00ff */
[----:B------:R-:W2:Y:S01]  /*5d90*/  LDCU.64 UR6, c[0x4][0x78] ;  /* 0x01000f00ff0677ac */ /* 0x000ea20008000a00 */
[----:B-1----:R-:W1:Y:S01]  /*5da0*/  LDC.64 R2, c[0x4][R3] ;  /* 0x0100000003027b82 */ /* 0x002e620000000a00 */
[----:B------:R-:W5:Y:S01]  /*5db0*/  LDCU.64 UR4, c[0x4][0x10] ;  /* 0x01000200ff0477ac */ /* 0x000f620008000a00 */
[----:B---3--:R-:W-:Y:S01]  /*5dc0*/  MOV R5, UR9 ;  /* 0x0000000900057c02 */ /* 0x008fe20008000f00 */
[----:B------:R-:W-:Y:S01]  /*5dd0*/  IMAD.U32 R4, RZ, RZ, UR8 ;  /* 0x00000008ff047e24 */ /* 0x000fe2000f8e00ff */
[----:B--2---:R-:W-:Y:S01]  /*5de0*/  MOV R7, UR7 ;  /* 0x0000000700077c02 */ /* 0x004fe20008000f00 */
[----:B------:R-:W-:Y:S01]  /*5df0*/  IMAD.U32 R6, RZ, RZ, UR6 ;  /* 0x00000006ff067e24 */ /* 0x000fe2000f8e00ff */
[----:B-----5:R-:W-:Y:S01]  /*5e00*/  MOV R11, UR5 ;  /* 0x00000005000b7c02 */ /* 0x020fe20008000f00 */
[----:B------:R-:W-:Y:S02]  /*5e10*/  IMAD.U32 R10, RZ, RZ, UR4 ;  /* 0x00000004ff0a7e24 */ /* 0x000fe4000f8e00ff */
[----:B------:R-:W-:Y:S07]  /*5e20*/  LEPC R20, `(.L_x_95) ;  /* 0x000000001014794e */ /* 0x000fee0000000000 */
[----:B-1--4-:R-:W-:Y:S05]  /*5e30*/  CALL.ABS.NOINC R2 ;  /* 0x0000000002007343 */ /* 0x012fea0003c00000 */
.L_x_95:
[----:B------:R-:W-:Y:S01]  /*5e40*/  SHF.L.U32 R50, R56, 0x10, RZ ;  /* 0x0000001038327819 */ /* 0x000fe200000006ff */
[----:B------:R-:W-:Y:S05]  /*5e50*/  WARPSYNC.ALL ;  /* 0x0000000000007948 */ /* 0x000fea0003800000 */
[----:B------:R-:W-:Y:S01]  /*5e60*/  R2UR UR4, R48 ;  /* 0x00000000300472ca */ /* 0x000fe200000e0000 */
[----:B------:R-:W-:Y:S01]  /*5e70*/  BSSY.RECONVERGENT B0, `(.L_x_96) ;  /* 0x000008b000007945 */ /* 0x000fe20003800200 */
[----:B------:R-:W-:Y:S02]  /*5e80*/  LOP3.LUT R51, R56, 0xffff0000, RZ, 0xc0, !PT ;  /* 0xffff000038337812 */ /* 0x000fe400078ec0ff */
[----:B------:R-:W-:Y:S02]  /*5e90*/  SHF.L.U32 R52, R57, 0x10, RZ ;  /* 0x0000001039347819 */ /* 0x000fe400000006ff */
[----:B------:R-:W-:Y:S02]  /*5ea0*/  SHF.L.U32 R73, R100, 0x1, RZ ;  /* 0x0000000164497819 */ /* 0x000fe400000006ff */
[----:B------:R-:W-:Y:S02]  /*5eb0*/  ISETP.NE.AND P0, PT, R101, RZ, PT ;  /* 0x000000ff6500720c */ /* 0x000fe40003f05270 */
[----:B------:R-:W-:Y:S03]  /*5ec0*/  IADD3 R108, PT, PT, R108, R73, RZ ;  /* 0x000000496c6c7210 */ /* 0x000fe60007ffe0ff */
[----:B---3--:R-:W2:Y:S01]  /*5ed0*/  LDTM.16dp256bit.x8 R4, tmem[UR4] ;  /* 0x00000004000479ee */ /* 0x008ea200081a0000 */
[----:B------:R-:W-:Y:S01]  /*5ee0*/  IADD3 R109, PT, PT, R99, R108, RZ ;  /* 0x0000006c636d7210 */ /* 0x000fe20007ffe0ff */
[C---:B--2---:R-:W-:Y:S01]  /*5ef0*/  FMUL R0, R47.reuse, R4 ;  /* 0x000000042f007220 */ /* 0x044fe20000400000 */
[C---:B-1----:R-:W-:Y:S01]  /*5f00*/  FMUL R2, R47.reuse, R5 ;  /* 0x000000052f027220 */ /* 0x042fe20000400000 */
[C---:B------:R-:W-:Y:S01]  /*5f10*/  FMUL R4, R47.reuse, R8 ;  /* 0x000000082f047220 */ /* 0x040fe20000400000 */
[C---:B------:R-:W-:Y:S01]  /*5f20*/  FMUL R3, R47.reuse, R6 ;  /* 0x000000062f037220 */ /* 0x040fe20000400000 */
[C---:B------:R-:W-:Y:S01]  /*5f30*/  FMUL R5, R47.reuse, R9 ;  /* 0x000000092f057220 */ /* 0x040fe20000400000 */
[C---:B------:R-:W-:Y:S01]  /*5f40*/  FMUL R8, R47.reuse, R12 ;  /* 0x0000000c2f087220 */ /* 0x040fe20000400000 */
[C---:B------:R-:W-:Y:S01]  /*5f50*/  FMUL R6, R47.reuse, R10 ;  /* 0x0000000a2f067220 */ /* 0x040fe20000400000 */
[C---:B------:R-:W-:Y:S01]  /*5f60*/  FMUL R9, R47.reuse, R13 ;  /* 0x0000000d2f097220 */ /* 0x040fe20000400000 */
[----:B------:R-:W-:Y:S01]  /*5f70*/  FMUL R12, R47, R16 ;  /* 0x000000102f0c7220 */ /* 0x000fe20000400000 */
[----:B------:R-:W-:Y:S01]  /*5f80*/  FFMA R0, R49, R50, R0 ;  /* 0x0000003231007223 */ /* 0x000fe20000000000 */
[C---:B------:R-:W-:Y:S01]  /*5f90*/  FMUL R10, R47.reuse, R14 ;  /* 0x0000000e2f0a7220 */ /* 0x040fe20000400000 */
[C---:B------:R-:W-:Y:S01]  /*5fa0*/  FMUL R13, R47.reuse, R17 ;  /* 0x000000112f0d7220 */ /* 0x040fe20000400000 */
[----:B------:R-:W-:Y:S01]  /*5fb0*/  FMUL R16, R47, R20 ;  /* 0x000000142f107220 */ /* 0x000fe20000400000 */
[----:B------:R-:W-:Y:S01]  /*5fc0*/  FFMA R2, R49, R51, R2 ;  /* 0x0000003331027223 */ /* 0x000fe20000000002 */
[C---:B------:R-:W-:Y:S01]  /*5fd0*/  FMUL R14, R47.reuse, R18 ;  /* 0x000000122f0e7220 */ /* 0x040fe20000400000 */
[C---:B------:R-:W-:Y:S01]  /*5fe0*/  FMUL R17, R47.reuse, R21 ;  /* 0x000000152f117220 */ /* 0x040fe20000400000 */
[C---:B------:R-:W-:Y:S01]  /*5ff0*/  FMUL R20, R47.reuse, R24 ;  /* 0x000000182f147220 */ /* 0x040fe20000400000 */
[C---:B------:R-:W-:Y:S01]  /*6000*/  FMUL R18, R47.reuse, R22 ;  /* 0x000000162f127220 */ /* 0x040fe20000400000 */
[C---:B------:R-:W-:Y:S01]  /*6010*/  FMUL R21, R47.reuse, R25 ;  /* 0x000000192f157220 */ /* 0x040fe20000400000 */
[C---:B------:R-:W-:Y:S01]  /*6020*/  FMUL R24, R47.reuse, R28 ;  /* 0x0000001c2f187220 */ /* 0x040fe20000400000 */
[C---:B------:R-:W-:Y:S01]  /*6030*/  FMUL R22, R47.reuse, R26 ;  /* 0x0000001a2f167220 */ /* 0x040fe20000400000 */
[C---:B------:R-:W-:Y:S01]  /*6040*/  FMUL R25, R47.reuse, R29 ;  /* 0x0000001d2f197220 */ /* 0x040fe20000400000 */
[----:B------:R-:W-:Y:S01]  /*6050*/  FMUL R28, R47, R32 ;  /* 0x000000202f1c7220 */ /* 0x000fe20000400000 */
[----:B------:R-:W-:Y:S01]  /*6060*/  LOP3.LUT R32, R57, 0xffff0000, RZ, 0xc0, !PT ;  /* 0xffff000039207812 */ /* 0x000fe200078ec0ff */
[C---:B------:R-:W-:Y:S01]  /*6070*/  FMUL R26, R47.reuse, R30 ;  /* 0x0000001e2f1a7220 */ /* 0x040fe20000400000 */
[----:B------:R-:W-:Y:S01]  /*6080*/  FMUL R29, R47, R33 ;  /* 0x000000212f1d7220 */ /* 0x000fe20000400000 */
[----:B------:R-:W-:Y:S01]  /*6090*/  SHF.L.U32 R33, R58, 0x10, RZ ;  /* 0x000000103a217819 */ /* 0x000fe200000006ff */
[----:B------:R-:W-:Y:S01]  /*60a0*/  FFMA R3, R49, R52, R3 ;  /* 0x0000003431037223 */ /* 0x000fe20000000003 */
[----:B------:R-:W-:Y:S01]  /*60b0*/  F2FP.BF16.F32.PACK_AB R52, R2, R0 ;  /* 0x000000000234723e */ /* 0x000fe200000010ff */
[----:B------:R-:W-:Y:S01]  /*60c0*/  FMUL R7, R47, R7 ;  /* 0x000000072f077220 */ /* 0x000fe20000400000 */
[----:B------:R-:W-:Y:S01]  /*60d0*/  SHF.L.U32 R0, R59, 0x10, RZ ;  /* 0x000000103b007819 */ /* 0x000fe200000006ff */
[----:B------:R-:W-:Y:S01]  /*60e0*/  FMUL R30, R47, R34 ;  /* 0x000000222f1e7220 */ /* 0x000fe20000400000 */
[----:B------:R-:W-:Y:S01]  /*60f0*/  LOP3.LUT R34, R58, 0xffff0000, RZ, 0xc0, !PT ;  /* 0xffff00003a227812 */ /* 0x000fe200078ec0ff */
[----:B------:R-:W-:Y:S01]  /*6100*/  FFMA R7, R49, R32, R7 ;  /* 0x0000002031077223 */ /* 0x000fe20000000007 */
[----:B------:R-:W-:Y:S01]  /*6110*/  LOP3.LUT R2, R59, 0xffff0000, RZ, 0xc0, !PT ;  /* 0xffff00003b027812 */ /* 0x000fe200078ec0ff */
[----:B------:R-:W-:Y:S01]  /*6120*/  FFMA R4, R49, R33, R4 ;  /* 0x0000002131047223 */ /* 0x000fe20000000004 */
[----:B------:R-:W-:Y:S01]  /*6130*/  FMUL R11, R47, R11 ;  /* 0x0000000b2f0b7220 */ /* 0x000fe20000400000 */
[----:B------:R-:W-:Y:S01]  /*6140*/  FFMA R5, R49, R34, R5 ;  /* 0x0000002231057223 */ /* 0x000fe20000000005 */
[----:B------:R-:W-:Y:S01]  /*6150*/  F2FP.BF16.F32.PACK_AB R53, R7, R3 ;  /* 0x000000030735723e */ /* 0x000fe200000010ff */
[C---:B------:R-:W-:Y:S01]  /*6160*/  FFMA R6, R49.reuse, R0, R6 ;  /* 0x0000000031067223 */ /* 0x040fe20000000006 */
[C---:B------:R-:W-:Y:S01]  /*6170*/  SHF.L.U32 R0, R60.reuse, 0x10, RZ ;  /* 0x000000103c007819 */ /* 0x040fe200000006ff */
[----:B------:R-:W-:Y:S01]  /*6180*/  FFMA R11, R49, R2, R11 ;  /* 0x00000002310b7223 */ /* 0x000fe2000000000b */
[----:B------:R-:W-:Y:S01]  /*6190*/  LOP3.LUT R2, R60, 0xffff0000, RZ, 0xc0, !PT ;  /* 0xffff00003c027812 */ /* 0x000fe200078ec0ff */
[----:B------:R-:W-:Y:S01]  /*61a0*/  FMUL R15, R47, R15 ;  /* 0x0000000f2f0f7220 */ /* 0x000fe20000400000 */
[----:B------:R-:W-:Y:S01]  /*61b0*/  SHF.L.U32 R3, R61, 0x10, RZ ;  /* 0x000000103d037819 */ /* 0x000fe200000006ff */
[----:B------:R-:W-:Y:S01]  /*61c0*/  FFMA R8, R49, R0, R8 ;  /* 0x0000000031087223 */ /* 0x000fe20000000008 */
[----:B------:R-:W-:Y:S01]  /*61d0*/  LOP3.LUT R0, R61, 0xffff0000, RZ, 0xc0, !PT ;  /* 0xffff00003d007812 */ /* 0x000fe200078ec0ff */
[C---:B------:R-:W-:Y:S01]  /*61e0*/  FFMA R9, R49.reuse, R2, R9 ;  /* 0x0000000231097223 */ /* 0x040fe20000000009 */
[C---:B------:R-:W-:Y:S01]  /*61f0*/  SHF.L.U32 R2, R62.reuse, 0x10, RZ ;  /* 0x000000103e027819 */ /* 0x040fe200000006ff */
[----:B------:R-:W-:Y:S01]  /*6200*/  FFMA R10, R49, R3, R10 ;  /* 0x00000003310a7223 */ /* 0x000fe2000000000a */
[----:B------:R-:W-:Y:S01]  /*6210*/  SHF.L.U32 R3, R63, 0x10, RZ ;  /* 0x000000103f037819 */ /* 0x000fe200000006ff */
[C---:B------:R-:W-:Y:S01]  /*6220*/  FFMA R15, R49.reuse, R0, R15 ;  /* 0x00000000310f7223 */ /* 0x040fe2000000000f */
[----:B------:R-:W-:Y:S01]  /*6230*/  LOP3.LUT R0, R62, 0xffff0000, RZ, 0xc0, !PT ;  /* 0xffff00003e007812 */ /* 0x000fe200078ec0ff */
[----:B------:R-:W-:Y:S01]  /*6240*/  FFMA R12, R49, R2, R12 ;  /* 0x00000002310c7223 */ /* 0x000fe2000000000c */
[C---:B----4-:R-:W-:Y:S01]  /*6250*/  SHF.L.U32 R2, R68.reuse, 0x10, RZ ;  /* 0x0000001044027819 */ /* 0x050fe200000006ff */
[----:B------:R-:W-:Y:S01]  /*6260*/  FMUL R19, R47, R19 ;  /* 0x000000132f137220 */ /* 0x000fe20000400000 */
[----:B------:R-:W-:Y:S01]  /*6270*/  F2FP.BF16.F32.PACK_AB R54, R5, R4 ;  /* 0x000000040536723e */ /* 0x000fe200000010ff */
[----:B------:R-:W-:Y:S01]  /*6280*/  FFMA R13, R49, R0, R13 ;  /* 0x00000000310d7223 */ /* 0x000fe2000000000d */
[----:B------:R-:W-:Y:S01]  /*6290*/  LOP3.LUT R0, R63, 0xffff0000, RZ, 0xc0, !PT ;  /* 0xffff00003f007812 */ /* 0x000fe200078ec0ff */
[----:B------:R-:W-:Y:S01]  /*62a0*/  FFMA R14, R49, R3, R14 ;  /* 0x00000003310e7223 */ /* 0x000fe2000000000e */
[----:B------:R-:W-:Y:S01]  /*62b0*/  LOP3.LUT R3, R68, 0xffff0000, RZ, 0xc0, !PT ;  /* 0xffff000044037812 */ /* 0x000fe200078ec0ff */
[----:B------:R-:W-:Y:S01]  /*62c0*/  FMUL R23, R47, R23 ;  /* 0x000000172f177220 */ /* 0x000fe20000400000 */
[----:B------:R-:W-:Y:S01]  /*62d0*/  F2FP.BF16.F32.PACK_AB R55, R11, R6 ;  /* 0x000000060b37723e */ /* 0x000fe200000010ff */
[----:B------:R-:W-:Y:S01]  /*62e0*/  FFMA R19, R49, R0, R19 ;  /* 0x0000000031137223 */ /* 0x000fe20000000013 */
[----:B------:R-:W-:Y:S01]  /*62f0*/  SHF.L.U32 R0, R69, 0x10, RZ ;  /* 0x0000001045007819 */ /* 0x000fe200000006ff */
[----:B------:R-:W-:Y:S01]  /*6300*/  FFMA R16, R49, R2, R16 ;  /* 0x0000000231107223 */ /* 0x000fe20000000010 */
[----:B------:R-:W-:Y:S01]  /*6310*/  LOP3.LUT R2, R69, 0xffff0000, RZ, 0xc0, !PT ;  /* 0xffff000045027812 */ /* 0x000fe200078ec0ff */
[----:B------:R-:W-:Y:S01]  /*6320*/  FFMA R17, R49, R3, R17 ;  /* 0x0000000331117223 */ /* 0x000fe20000000011 */
[----:B------:R-:W-:Y:S01]  /*6330*/  SHF.L.U32 R3, R71, 0x10, RZ ;  /* 0x0000001047037819 */ /* 0x000fe200000006ff */
        /* <DEDUP_REMOVED lines=15> */
[C---:B------:R-:W-:Y:S01]  /*6430*/  SHF.L.U32 R2, R78.reuse, 0x10, RZ ;  /* 0x000000104e027819 */ /* 0x040fe200000006ff */
[----:B------:R-:W-:Y:S01]  /*6440*/  FMUL R31, R47, R31 ;  /* 0x0000001f2f1f7220 */ /* 0x000fe20000400000 */
[----:B------:R-:W-:Y:S01]  /*6450*/  F2FP.BF16.F32.PACK_AB R8, R9, R8 ;  /* 0x000000080908723e */ /* 0x000fe200000010ff */
[----:B------:R1:W-:Y:S01]  /*6460*/  STSM.16.M88.4 [R107+0x400], R52 ;  /* 0x000400346b007844 */ /* 0x0003e20000000200 */
        /* <DEDUP_REMOVED lines=8> */
[----:B------:R-:W-:Y:S01]  /*64f0*/  LOP3.LUT R0, R79, 0xffff0000, RZ, 0xc0, !PT ;  /* 0xffff00004f007812 */ /* 0x000fe200078ec0ff */
[----:B------:R-:W-:Y:S01]  /*6500*/  FFMA R28, R49, R2, R28 ;  /* 0x00000002311c7223 */ /* 0x000fe2000000001c */
[----:B------:R-:W-:Y:S01]  /*6510*/  F2FP.BF16.F32.PACK_AB R11, R19, R14 ;  /* 0x0000000e130b723e */ /* 0x000fe200000010ff */
[----:B------:R-:W-:Y:S01]  /*6520*/  FFMA R29, R49, R3, R29 ;  /* 0x00000003311d7223 */ /* 0x000fe2000000001d */
[----:B------:R-:W-:Y:S01]  /*6530*/  F2FP.BF16.F32.PACK_AB R16, R17, R16 ;  /* 0x000000101110723e */ /* 0x000fe200000010ff */
[----:B------:R-:W-:Y:S01]  /*6540*/  FFMA R30, R49, R4, R30 ;  /* 0x00000004311e7223 */ /* 0x000fe2000000001e */
[----:B------:R-:W-:Y:S01]  /*6550*/  F2FP.BF16.F32.PACK_AB R17, R23, R18 ;  /* 0x000000121711723e */ /* 0x000fe200000010ff */
[----:B------:R1:W-:Y:S01]  /*6560*/  STSM.16.M88.4 [R106+0x400], R8 ;  /* 0x000400086a007844 */ /* 0x0003e20000000200 */
[----:B------:R-:W-:Y:S01]  /*6570*/  FFMA R35, R49, R0, R35 ;  /* 0x0000000031237223 */ /* 0x000fe20000000023 */
[----:B------:R-:W-:Y:S02]  /*6580*/  F2FP.BF16.F32.PACK_AB R18, R21, R20 ;  /* 0x000000141512723e */ /* 0x000fe400000010ff */
[----:B------:R-:W-:Y:S02]  /*6590*/  F2FP.BF16.F32.PACK_AB R19, R27, R22 ;  /* 0x000000161b13723e */ /* 0x000fe400000010ff */
[----:B------:R-:W-:Y:S02]  /*65a0*/  F2FP.BF16.F32.PACK_AB R24, R25, R24 ;  /* 0x000000181918723e */ /* 0x000fe400000010ff */
[----:B------:R-:W-:Y:S01]  /*65b0*/  F2FP.BF16.F32.PACK_AB R25, R31, R26 ;  /* 0x0000001a1f19723e */ /* 0x000fe200000010ff */
[----:B------:R1:W-:Y:S01]  /*65c0*/  STSM.16.M88.4 [R108], R16 ;  /* 0x000000106c007844 */ /* 0x0003e20000000200 */
[----:B------:R-:W-:Y:S02]  /*65d0*/  F2FP.BF16.F32.PACK_AB R26, R29, R28 ;  /* 0x0000001c1d1a723e */ /* 0x000fe400000010ff */
[----:B------:R-:W-:Y:S05]  /*65e0*/  F2FP.BF16.F32.PACK_AB R27, R35, R30 ;  /* 0x0000001e231b723e */ /* 0x000fea00000010ff */
[----:B------:R1:W-:Y:S01]  /*65f0*/  STSM.16.M88.4 [R109], R24 ;  /* 0x000000186d007844 */ /* 0x0003e20000000200 */
[----:B------:R-:W-:Y:S01]  /*6600*/  @!PT LDS RZ, [RZ] ;  /* 0x00000000fffff984 */ /* 0x000fe20000000800 */
[----:B------:R-:W-:Y:S01]  /*6610*/  @!PT LDS RZ, [RZ] ;  /* 0x00000000fffff984 */ /* 0x000fe20000000800 */
[----:B------:R-:W-:Y:S01]  /*6620*/  @!PT LDS RZ, [RZ] ;  /* 0x00000000fffff984 */ /* 0x000fe20000000800 */
[----:B------:R-:W-:Y:S01]  /*6630*/  @!PT LDS RZ, [RZ] ;  /* 0x00000000fffff984 */ /* 0x000fe20000000800 */
[----:B------:R2:W-:Y:S07]  /*6640*/  MEMBAR.ALL.CTA ;  /* 0x0000000000007992 */ /* 0x0005ee0000008000 */
[----:B--2---:R-:W2:Y:S02]  /*6650*/  FENCE.VIEW.ASYNC.S ;  /* 0x00000000000073c6 */ /* 0x004ea40000000000 */
[----:B--2---:R-:W-:Y:S06]  /*6660*/  BAR.SYNC.DEFER_BLOCKING 0x1, 0x80 ;  /* 0x0042000000007b1d */ /* 0x004fec0000010000 */
[----:B------:R-:W-:Y:S05]  /*6670*/  @P0 BRA `(.L_x_97) ;  /* 0x0000000000280947 */ /* 0x000fea0003800000 */
[----:B------:R-:W-:Y:S02]  /*6680*/  UIADD3 UR4, UPT, UPT, UR48, 0x400, URZ ;  /* 0x0000040030047890 */ /* 0x000fe4000fffe0ff */
[----:B------:R-:W-:Y:S01]  /*6690*/  UIADD3 UR6, UP0, UPT, UR52, 0x680, URZ ;  /* 0x0000068034067890 */ /* 0x000fe2000ff1e0ff */
[----:B------:R-:W-:Y:S03]  /*66a0*/  UMOV UR43, UR36 ;  /* 0x00000024002b7c82 */ /* 0x000fe60008000000 */
[----:B------:R-:W-:Y:S01]  /*66b0*/  MOV R94, UR4 ;  /* 0x00000004005e7c02 */ /* 0x000fe20008000f00 */
[----:B------:R-:W-:Y:S03]  /*66c0*/  UIADD3.X UR7, UPT, UPT, URZ, UR53, URZ, UP0, !UPT ;  /* 0x00000035ff077290 */ /* 0x000fe600087fe4ff */
[----:B------:R-:W-:Y:S11]  /*66d0*/  R2UR UR40, R94 ;  /* 0x000000005e2872ca */ /* 0x000ff600000e0000 */
[----:B------:R-:W-:Y:S02]  /*66e0*/  @!UPT UIADD3 URZ, UPT, UPT, URZ, URZ, URZ ;  /* 0x000000fffffff290 */ /* 0x000fe4000fffe0ff */
[----:B------:R2:W-:Y:S01]  /*66f0*/  UTMASTG.3D [UR40], [UR6] ;  /* 0x00000028060073b5 */ /* 0x0005e20008010000 */
[----:B------:R0:W-:Y:S01]  /*6700*/  UTMACMDFLUSH ;  /* 0x00000000000079b7 */ /* 0x0001e20000000000 */
[----:B--2---:R-:W-:Y:S04]  /*6710*/  DEPBAR.LE SB0, 0x1 ;  /* 0x000080400000791a */ /* 0x004fe80000000000 */
.L_x_97:
[----:B------:R-:W-:Y:S05]  /*6720*/  BSYNC.RECONVERGENT B0 ;  /* 0x0000000000007941 */ /* 0x000fea0003800200 */
.L_x_96:
[----:B------:R-:W-:Y:S01]  /*6730*/  BAR.SYNC.DEFER_BLOCKING 0x1, 0x80 ;  /* 0x0042000000007b1d */ /* 0x000fe20000010000 */
[----:B------:R-:W-:Y:S01]  /*6740*/  ISETP.NE.AND P1, PT, R105, RZ, PT ;  /* 0x000000ff6900720c */ /* 0x000fe20003f25270 */
[----:B------:R-:W-:Y:S01]  /*6750*/  UISETP.NE.AND UP0, UPT, UR49, URZ, UPT ;  /* 0x000000ff3100728c */ /* 0x000fe2000bf05270 */
[----:B------:R-:W-:Y:S11]  /*6760*/  LEA R2, R65, UR48, 0x3 ;  /* 0x0000003041027c11 */ /* 0x000ff6000f8e18ff */
[----:B------:R-:W-:Y:S01]  /*6770*/  @P1 SHF.L.U32 R3, R98, 0x1f, RZ ;  /* 0x0000001f62031819 */ /* 0x000fe200000006ff */
[----:B------:R-:W-:Y:S06]  /*6780*/  BRA.U !UP0, `(.L_x_98) ;  /* 0x0000000108247547 */ /* 0x000fec000b800000 */
[----:B------:R-:W-:Y:S01]  /*6790*/  IMAD.U32 R4, RZ, RZ, UR51 ;  /* 0x00000033ff047e24 */ /* 0x000fe2000f8e00ff */
[----:B------:R-:W-:Y:S01]  /*67a0*/  MOV R0, UR37 ;  /* 0x0000002500007c02 */ /* 0x000fe20008000f00 */
[----:B------:R-:W-:Y:S03]  /*67b0*/  UIADD3 UR51, UPT, UPT, UR51, 0x1, URZ ;  /* 0x0000000133337890 */ /* 0x000fe6000fffe0ff */
[----:B------:R-:W-:Y:S01]  /*67c0*/  @P1 LEA R4, R4, UR48, 0x3 ;  /* 0x0000003004041c11 */ /* 0x000fe2000f8e18ff */
[----:B------:R-:W-:Y:S04]  /*67d0*/  UISETP.NE.AND UP0, UPT, UR51, 0x4, UPT ;  /* 0x000000043300788c */ /* 0x000fe8000bf05270 */
[----:B------:R-:W-:Y:S01]  /*67e0*/  @P1 VIADD R4, R4, 0x40 ;  /* 0x0000004004041836 */ /* 0x000fe20000000000 */
[----:B------:R-:W-:Y:S04]  /*67f0*/  USEL UR51, UR51, URZ, UP0 ;  /* 0x000000ff33337287 */ /* 0x000fe80008000000 */
[----:B------:R-:W-:Y:S04]  /*6800*/  @P1 PRMT R0, R0, 0x654, R4 ;  /* 0x0000065400001816 */ /* 0x000fe80000000004 */
[----:B------:R2:W-:Y:S04]  /*6810*/  @P1 SYNCS.ARRIVE.TRANS64.RED.A1T0 RZ, [R0+URZ], RZ ;  /* 0x000000ff00ff19a7 */ /* 0x0005e800081004ff */
.L_x_98:
[----:B------:R-:W3:Y:S01]  /*6820*/  @P1 SYNCS.PHASECHK.TRANS64.TRYWAIT P0, [R2+URZ+0x20], R3 ;  /* 0x00002003020015a7 */ /* 0x000ee200080011ff */
[----:B------:R-:W-:Y:S01]  /*6830*/  BSSY B1, `(.L_x_99) ;  /* 0x0000017000017945 */ /* 0x000fe20003800000 */
[----:B---3--:R-:W-:Y:S03]  /*6840*/  @P1 SEL R67, RZ, 0x1, !P0 ;  /* 0x00000001ff431807 */ /* 0x008fe60004000000 */
[----:B------:R-:W-:Y:S05]  /*6850*/  @!P1 BRA `(.L_x_100) ;  /* 0x0000000000509947 */ /* 0x000fea0003800000 */
[----:B------:R-:W-:Y:S01]  /*6860*/  ISETP.NE.AND P1, PT, R72, RZ, PT ;  /* 0x000000ff4800720c */ /* 0x000fe20003f25270 */
[----:B------:R-:W-:Y:S01]  /*6870*/  BSSY B0, `(.L_x_101) ;  /* 0x000000a000007945 */ /* 0x000fe20003800000 */
[----:B------:R-:W-:Y:S11]  /*6880*/  ISETP.NE.AND P0, PT, R67, RZ, PT ;  /* 0x000000ff4300720c */ /* 0x000ff60003f05270 */
[----:B------:R-:W-:Y:S04]  /*6890*/  @P1 IMAD R5, R65, 0x2000, R66 ;  /* 0x0000200041051824 */ /* 0x000fe800078e0242 */
[----:B------:R-:W-:Y:S05]  /*68a0*/  @P1 VIADD R4, R5, UR48 ;  /* 0x0000003005041c36 */ /* 0x000fea0008000000 */
[----:B------:R-:W-:Y:S01]  /*68b0*/  @P1 IADD3 R3, PT, PT, R73, R4, RZ ;  /* 0x0000000449031210 */ /* 0x000fe20007ffe0ff */
[----:B------:R-:W-:Y:S01]  /*68c0*/  @P1 IMAD.IADD R4, R99, 0x1, R4 ;  /* 0x0000000163041824 */ /* 0x000fe200078e0204 */
[----:B------:R-:W-:Y:S06]  /*68d0*/  @P0 BRA `(.L_x_102) ;  /* 0x00000000000c0947 */ /* 0x000fec0003800000 */
[----:B--2---:R-:W-:Y:S04]  /*68e0*/  SHF.L.U32 R0, R98, 0x1f, RZ ;  /* 0x0000001f62007819 */ /* 0x004fe800000006ff */
[----:B------:R-:W2:Y:S02]  /*68f0*/  SYNCS.PHASECHK.TRANS64.TRYWAIT P0, [R2+URZ+0x20], R0 ;  /* 0x00002000020075a7 */ /* 0x000ea400080011ff */
[----:B--2---:R-:W-:Y:S05]  /*6900*/  @!P0 BRA `(.L_x_103) ;  /* 0x0000003000448947 */ /* 0x004fea0003800000 */
.L_x_102:
[----:B------:R-:W-:Y:S05]  /*6910*/  BSYNC B0 ;  /* 0x0000000000007941 */ /* 0x000fea0003800000 */
.L_x_101:
[----:B------:R-:W-:Y:S02]  /*6920*/  ISETP.NE.AND P0, PT, R72, RZ, PT ;  /* 0x000000ff4800720c */ /* 0x000fe40003f05270 */
[----:B------:R-:W-:Y:S11]  /*6930*/  IADD3 R65, PT, PT, R65, 0x1, RZ ;  /* 0x0000000141417810 */ /* 0x000ff60007ffe0ff */
[----:B--2---:R-:W-:Y:S01]  /*6940*/  @P0 IMAD.IADD R0, R99, 0x1, R3 ;  /* 0x0000000163000824 */ /* 0x004fe200078e0203 */
[----:B------:R-:W-:Y:S05]  /*6950*/  @P0 WARPSYNC.ALL ;  /* 0x0000000000000948 */ /* 0x000fea0003800000 */
[----:B------:R3:W4:Y:S04]  /*6960*/  @P0 LDSM.16.M88.4 R56, [R5+UR48+0x400] ;  /* 0x000400300538083b */ /* 0x0007280008000200 */
[----:B------:R3:W2:Y:S04]  /*6970*/  @P0 LDSM.16.M88.4 R60, [R4+0x400] ;  /* 0x00040000043c083b */ /* 0x0006a80000000200 */
[----:B------:R3:W1:Y:S04]  /*6980*/  @P0 LDSM.16.M88.4 R68, [R3+0x400] ;  /* 0x000400000344083b */ /* 0x0006680000000200 */
[----:B------:R3:W1:Y:S02]  /*6990*/  @P0 LDSM.16.M88.4 R76, [R0+0x400] ;  /* 0x00040000004c083b */ /* 0x0006640000000200 */
.L_x_100:
[----:B------:R-:W-:Y:S05]  /*69a0*/  BSYNC B1 ;  /* 0x0000000000017941 */ /* 0x000fea0003800000 */
.L_x_99:
[----:B--23--:R-:W-:Y:S05]  /*69b0*/  VIADD R0, R48, 0x40 ;  /* 0x0000004030007836 */ /* 0x00cfea0000000000 */
[----:B------:R-:W-:Y:S04]  /*69c0*/  SHF.R.U32.HI R0, RZ, 0x15, R0 ;  /* 0x00000015ff007819 */ /* 0x000fe80000011600 */
[----:B------:R-:W-:Y:S11]  /*69d0*/  LOP3.LUT P0, RZ, R0, 0x3, R93, 0x48, !PT ;  /* 0x0000000300ff7812 */ /* 0x000ff6000780485d */
[----:B------:R-:W-:Y:S02]  /*69e0*/  @!UPT UIADD3 URZ, UPT, UPT, URZ, URZ, URZ ;  /* 0x000000fffffff290 */ /* 0x000fe4000fffe0ff */
[----:B------:R-:W-:Y:S05]  /*69f0*/  @!P0 BRA `(.L_x_104) ;  /* 0x0000000000408947 */ /* 0x000fea0003800000 */
[----:B------:R-:W2:Y:S01]  /*6a00*/  LDCU.64 UR8, c[0x4][0x70] ;  /* 0x01000e00ff0877ac */ /* 0x000ea20008000a00 */
[----:B------:R-:W-:Y:S01]  /*6a10*/  MOV R3, 0x0 ;  /* 0x0000000000037802 */ /* 0x000fe20000000f00 */
[----:B------:R-:W-:Y:S02]  /*6a20*/  HFMA2 R12, -RZ, RZ, 0, 5.9604644775390625e-08 ;  /* 0x00000001ff0c7431 */ /* 0x000fe400000001ff */
[----:B-1----:R-:W-:Y:S02]  /*6a30*/  IMAD.MOV.U32 R8, RZ, RZ, 0x192 ;  /* 0x00000192ff087424 */ /* 0x002fe400078e00ff */
[----:B------:R-:W-:Y:S01]  /*6a40*/  IMAD.MOV.U32 R13, RZ, RZ, RZ ;  /* 0x000000ffff0d7224 */ /* 0x000fe200078e00ff */
[----:B------:R-:W1:Y:S01]  /*6a50*/  LDCU.64 UR6, c[0x4][0x78] ;  /* 0x01000f00ff0677ac */ /* 0x000e620008000a00 */
[----:B------:R-:W3:Y:S01]  /*6a60*/  LDC.64 R2, c[0x4][R3] ;  /* 0x0100000003027b82 */ /* 0x000ee20000000a00 */
[----:B------:R-:W5:Y:S01]  /*6a70*/  LDCU.64 UR4, c[0x4][0x10] ;  /* 0x01000200ff0477ac */ /* 0x000f620008000a00 */
[----:B--2---:R-:W-:Y:S01]  /*6a80*/  MOV R5, UR9 ;  /* 0x0000000900057c02 */ /* 0x004fe20008000f00 */
[----:B------:R-:W-:Y:S01]  /*6a90*/  IMAD.U32 R4, RZ, RZ, UR8 ;  /* 0x00000008ff047e24 */ /* 0x000fe2000f8e00ff */
[----:B-1----:R-:W-:Y:S01]  /*6aa0*/  MOV R7, UR7 ;  /* 0x0000000700077c02 */ /* 0x002fe20008000f00 */
[----:B------:R-:W-:Y:S01]  /*6ab0*/  IMAD.U32 R6, RZ, RZ, UR6 ;  /* 0x00000006ff067e24 */ /* 0x000fe2000f8e00ff */
[----:B-----5:R-:W-:Y:S01]  /*6ac0*/  MOV R11, UR5 ;  /* 0x00000005000b7c02 */ /* 0x020fe20008000f00 */
[----:B------:R-:W-:Y:S02]  /*6ad0*/  IMAD.U32 R10, RZ, RZ, UR4 ;  /* 0x00000004ff0a7e24 */ /* 0x000fe4000f8e00ff */
[----:B------:R-:W-:Y:S07]  /*6ae0*/  LEPC R20, `(.L_x_104) ;  /* 0x000000001014794e */ /* 0x000fee0000000000 */
[----:B---34-:R-:W-:Y:S05]  /*6af0*/  CALL.ABS.NOINC R2 ;  /* 0x0000000002007343 */ /* 0x018fea0003c00000 */
.L_x_104:
[----:B------:R-:W-:Y:S01]  /*6b00*/  ISETP.NE.AND P6, PT, R105, RZ, PT ;  /* 0x000000ff6900720c */ /* 0x000fe20003fc5270 */
[----:B------:R-:W-:Y:S05]  /*6b10*/  WARPSYNC.ALL ;  /* 0x0000000000007948 */ /* 0x000fea0003800000 */
[----:B------:R-:W-:Y:S01]  /*6b20*/  R2UR UR4, R48 ;  /* 0x00000000300472ca */ /* 0x000fe200000e0000 */
[----:B------:R-:W-:Y:S01]  /*6b30*/  BSSY.RECONVERGENT B0, `(.L_x_105) ;  /* 0x000008f000007945 */ /* 0x000fe20003800200 */
[----:B------:R-:W-:Y:S02]  /*6b40*/  MOV R50, UR51 ;  /* 0x0000003300327c02 */ /* 0x000fe40008000f00 */
[----:B----4-:R-:W-:Y:S02]  /*6b50*/  SHF.L.U32 R3, R56, 0x10, RZ ;  /* 0x0000001038037819 */ /* 0x010fe400000006ff */
[----:B------:R-:W-:Y:S02]  /*6b60*/  MOV R74, UR37 ;  /* 0x00000025004a7c02 */ /* 0x000fe40008000f00 */
[----:B------:R-:W-:Y:S02]  /*6b70*/  @P6 LEA R50, R50, UR48, 0x3 ;  /* 0x0000003032326c11 */ /* 0x000fe4000f8e18ff */
[----:B------:R-:W-:Y:S02]  /*6b80*/  LOP3.LUT R51, R57, 0xffff0000, RZ, 0xc0, !PT ;  /* 0xffff000039337812 */ /* 0x000fe400078ec0ff */
[----:B------:R-:W-:Y:S01]  /*6b90*/  @P6 IADD3 R50, PT, PT, R50, 0x40, RZ ;  /* 0x0000004032326810 */ /* 0x000fe20007ffe0ff */
[----:B-1----:R-:W1:Y:S01]  /*6ba0*/  LDTM.16dp256bit.x8 R4, tmem[UR4+0x40] ;  /* 0x00004004000479ee */ /* 0x002e6200081a0000 */
[----:B------:R-:W-:Y:S02]  /*6bb0*/  ISETP.NE.AND P0, PT, R101, RZ, PT ;  /* 0x000000ff6500720c */ /* 0x000fe40003f05270 */
[----:B------:R-:W-:Y:S02]  /*6bc0*/  @P6 PRMT R74, R74, 0x654, R50 ;  /* 0x000006544a4a6816 */ /* 0x000fe40000000032 */
[----:B------:R-:W-:Y:S01]  /*6bd0*/  SHF.L.U32 R50, R57, 0x10, RZ ;  /* 0x0000001039327819 */ /* 0x000fe200000006ff */
[C---:B-1----:R-:W-:Y:S01]  /*6be0*/  FMUL R0, R47.reuse, R4 ;  /* 0x000000042f007220 */ /* 0x042fe20000400000 */
[----:B------:R-:W-:Y:S01]  /*6bf0*/  LOP3.LUT R4, R56, 0xffff0000, RZ, 0xc0, !PT ;  /* 0xffff000038047812 */ /* 0x000fe200078ec0ff */
[C---:B------:R-:W-:Y:S01]  /*6c00*/  FMUL R2, R47.reuse, R5 ;  /* 0x000000052f027220 */ /* 0x040fe20000400000 */
[----:B------:R-:W-:Y:S01]  /*6c10*/  FMUL R7, R47, R7 ;  /* 0x000000072f077220 */ /* 0x000fe20000400000 */
[----:B------:R-:W-:Y:S01]  /*6c20*/  FFMA R0, R49, R3, R0 ;  /* 0x0000000331007223 */ /* 0x000fe20000000000 */
[----:B------:R-:W-:Y:S01]  /*6c30*/  FMUL R3, R47, R6 ;  /* 0x000000062f037220 */ /* 0x000fe20000400000 */
[----:B------:R-:W-:Y:S01]  /*6c40*/  FFMA R2, R49, R4, R2 ;  /* 0x0000000431027223 */ /* 0x000fe20000000002 */
[C---:B------:R-:W-:Y:S01]  /*6c50*/  FMUL R4, R47.reuse, R8 ;  /* 0x000000082f047220 */ /* 0x040fe20000400000 */
[C---:B------:R-:W-:Y:S01]  /*6c60*/  FMUL R8, R47.reuse, R12 ;  /* 0x0000000c2f087220 */ /* 0x040fe20000400000 */
[C---:B------:R-:W-:Y:S01]  /*6c70*/  FMUL R12, R47.reuse, R16 ;  /* 0x000000102f0c7220 */ /* 0x040fe20000400000 */
[C---:B------:R-:W-:Y:S01]  /*6c80*/  FMUL R16, R47.reuse, R20 ;  /* 0x000000142f107220 */ /* 0x040fe20000400000 */
[----:B------:R-:W-:Y:S01]  /*6c90*/  F2FP.BF16.F32.PACK_AB R52, R2, R0 ;  /* 0x000000000234723e */ /* 0x000fe200000010ff */
[C---:B------:R-:W-:Y:S01]  /*6ca0*/  FMUL R20, R47.reuse, R24 ;  /* 0x000000182f147220 */ /* 0x040fe20000400000 */
[C---:B------:R-:W-:Y:S01]  /*6cb0*/  LOP3.LUT R0, R58.reuse, 0xffff0000, RZ, 0xc0, !PT ;  /* 0xffff00003a007812 */ /* 0x040fe200078ec0ff */
[----:B------:R-:W-:Y:S01]  /*6cc0*/  FMUL R24, R47, R28 ;  /* 0x0000001c2f187220 */ /* 0x000fe20000400000 */
[----:B------:R-:W-:Y:S01]  /*6cd0*/  SHF.L.U32 R2, R59, 0x10, RZ ;  /* 0x000000103b027819 */ /* 0x000fe200000006ff */
[C---:B------:R-:W-:Y:S01]  /*6ce0*/  FMUL R28, R47.reuse, R32 ;  /* 0x000000202f1c7220 */ /* 0x040fe20000400000 */
[----:B------:R-:W-:Y:S01]  /*6cf0*/  SHF.L.U32 R32, R58, 0x10, RZ ;  /* 0x000000103a207819 */ /* 0x000fe200000006ff */
[----:B------:R-:W-:Y:S01]  /*6d00*/  FMUL R5, R47, R9 ;  /* 0x000000092f057220 */ /* 0x000fe20000400000 */
[C---:B------:R-:W-:Y:S01]  /*6d10*/  FFMA R3, R49.reuse, R50, R3 ;  /* 0x0000003231037223 */ /* 0x040fe20000000003 */
[----:B------:R-:W-:Y:S01]  /*6d20*/  FFMA R7, R49, R51, R7 ;  /* 0x0000003331077223 */ /* 0x000fe20000000007 */
[----:B------:R-:W-:Y:S01]  /*6d30*/  FMUL R6, R47, R10 ;  /* 0x0000000a2f067220 */ /* 0x000fe20000400000 */
[----:B------:R-:W-:Y:S01]  /*6d40*/  FFMA R4, R49, R32, R4 ;  /* 0x0000002031047223 */ /* 0x000fe20000000004 */
[----:B------:R-:W-:Y:S01]  /*6d50*/  LOP3.LUT R32, R59, 0xffff0000, RZ, 0xc0, !PT ;  /* 0xffff00003b207812 */ /* 0x000fe200078ec0ff */
[----:B------:R-:W-:Y:S01]  /*6d60*/  FFMA R5, R49, R0, R5 ;  /* 0x0000000031057223 */ /* 0x000fe20000000005 */
[C---:B------:R-:W-:Y:S01]  /*6d70*/  SHF.L.U32 R0, R60.reuse, 0x10, RZ ;  /* 0x000000103c007819 */ /* 0x040fe200000006ff */
[----:B------:R-:W-:Y:S01]  /*6d80*/  FMUL R11, R47, R11 ;  /* 0x0000000b2f0b7220 */ /* 0x000fe20000400000 */
[----:B------:R-:W-:Y:S01]  /*6d90*/  F2FP.BF16.F32.PACK_AB R53, R7, R3 ;  /* 0x000000030735723e */ /* 0x000fe200000010ff */
[C---:B------:R-:W-:Y:S01]  /*6da0*/  FFMA R6, R49.reuse, R2, R6 ;  /* 0x0000000231067223 */ /* 0x040fe20000000006 */
[----:B------:R-:W-:Y:S01]  /*6db0*/  LOP3.LUT R2, R60, 0xffff0000, RZ, 0xc0, !PT ;  /* 0xffff00003c027812 */ /* 0x000fe200078ec0ff */
[----:B------:R-:W-:Y:S01]  /*6dc0*/  FFMA R11, R49, R32, R11 ;  /* 0x00000020310b7223 */ /* 0x000fe2000000000b */
[----:B------:R-:W-:Y:S01]  /*6dd0*/  SHF.L.U32 R3, R61, 0x10, RZ ;  /* 0x000000103d037819 */ /* 0x000fe200000006ff */
[----:B------:R-:W-:Y:S01]  /*6de0*/  FFMA R8, R49, R0, R8 ;  /* 0x0000000031087223 */ /* 0x000fe20000000008 */
[----:B------:R-:W-:Y:S01]  /*6df0*/  LOP3.LUT R0, R61, 0xffff0000, RZ, 0xc0, !PT ;  /* 0xffff00003d007812 */ /* 0x000fe200078ec0ff */
[----:B------:R-:W-:Y:S01]  /*6e00*/  FMUL R9, R47, R13 ;  /* 0x0000000d2f097220 */ /* 0x000fe20000400000 */
[----:B------:R-:W-:Y:S01]  /*6e10*/  F2FP.BF16.F32.PACK_AB R54, R5, R4 ;  /* 0x000000040536723e */ /* 0x000fe200000010ff */
[----:B------:R-:W-:Y:S01]  /*6e20*/  FMUL R10, R47, R14 ;  /* 0x0000000e2f0a7220 */ /* 0x000fe20000400000 */
[----:B------:R-:W-:Y:S01]  /*6e30*/  SHF.L.U32 R4, R77, 0x10, RZ ;  /* 0x000000104d047819 */ /* 0x000fe200000006ff */
[----:B------:R-:W-:Y:S01]  /*6e40*/  FMUL R15, R47, R15 ;  /* 0x0000000f2f0f7220 */ /* 0x000fe20000400000 */
[----:B------:R-:W-:Y:S01]  /*6e50*/  F2FP.BF16.F32.PACK_AB R55, R11, R6 ;  /* 0x000000060b37723e */ /* 0x000fe200000010ff */
[C---:B------:R-:W-:Y:S01]  /*6e60*/  FFMA R9, R49.reuse, R2, R9 ;  /* 0x0000000231097223 */ /* 0x040fe20000000009 */
[C---:B------:R-:W-:Y:S01]  /*6e70*/  SHF.L.U32 R2, R62.reuse, 0x10, RZ ;  /* 0x000000103e027819 */ /* 0x040fe200000006ff */
[C---:B------:R-:W-:Y:S01]  /*6e80*/  FFMA R10, R49.reuse, R3, R10 ;  /* 0x00000003310a7223 */ /* 0x040fe2000000000a */
[----:B------:R-:W-:Y:S01]  /*6e90*/  LOP3.LUT R3, R62, 0xffff0000, RZ, 0xc0, !PT ;  /* 0xffff00003e037812 */ /* 0x000fe200078ec0ff */
[----:B------:R-:W-:Y:S01]  /*6ea0*/  FFMA R15, R49, R0, R15 ;  /* 0x00000000310f7223 */ /* 0x000fe2000000000f */
[----:B------:R-:W-:Y:S01]  /*6eb0*/  SHF.L.U32 R0, R63, 0x10, RZ ;  /* 0x000000103f007819 */ /* 0x000fe200000006ff */
[----:B------:R-:W-:Y:S01]  /*6ec0*/  FMUL R13, R47, R17 ;  /* 0x000000112f0d7220 */ /* 0x000fe20000400000 */
[----:B------:R-:W-:Y:S01]  /*6ed0*/  F2FP.BF16.F32.PACK_AB R8, R9, R8 ;  /* 0x000000080908723e */ /* 0x000fe200000010ff */
[----:B------:R-:W-:Y:S01]  /*6ee0*/  FMUL R14, R47, R18 ;  /* 0x000000122f0e7220 */ /* 0x000fe20000400000 */
[----:B------:R-:W-:Y:S01]  /*6ef0*/  LOP3.LUT R5, R79, 0xffff0000, RZ, 0xc0, !PT ;  /* 0xffff00004f057812 */ /* 0x000fe200078ec0ff */
[----:B------:R-:W-:Y:S01]  /*6f00*/  FFMA R12, R49, R2, R12 ;  /* 0x00000002310c7223 */ /* 0x000fe2000000000c */
[----:B------:R-:W-:Y:S01]  /*6f10*/  LOP3.LUT R2, R63, 0xffff0000, RZ, 0xc0, !PT ;  /* 0xffff00003f027812 */ /* 0x000fe200078ec0ff */
[----:B------:R-:W-:Y:S01]  /*6f20*/  FFMA R13, R49, R3, R13 ;  /* 0x00000003310d7223 */ /* 0x000fe2000000000d */
[----:B------:R-:W-:Y:S01]  /*6f30*/  SHF.L.U32 R3, R69, 0x10, RZ ;  /* 0x0000001045037819 */ /* 0x000fe200000006ff */
[----:B------:R-:W-:Y:S01]  /*6f40*/  FFMA R14, R49, R0, R14 ;  /* 0x00000000310e7223 */ /* 0x000fe2000000000e */
[C---:B------:R-:W-:Y:S01]  /*6f50*/  SHF.L.U32 R0, R68.reuse, 0x10, RZ ;  /* 0x0000001044007819 */ /* 0x040fe200000006ff */
[----:B------:R-:W-:Y:S01]  /*6f60*/  FMUL R19, R47, R19 ;  /* 0x000000132f137220 */ /* 0x000fe20000400000 */
[----:B------:R-:W-:Y:S01]  /*6f70*/  F2FP.BF16.F32.PACK_AB R9, R15, R10 ;  /* 0x0000000a0f09723e */ /* 0x000fe200000010ff */
[----:B------:R-:W-:Y:S01]  /*6f80*/  FMUL R17, R47, R21 ;  /* 0x000000152f117220 */ /* 0x000fe20000400000 */
[----:B------:R-:W-:Y:S01]  /*6f90*/  F2FP.BF16.F32.PACK_AB R10, R13, R12 ;  /* 0x0000000c0d0a723e */ /* 0x000fe200000010ff */
[C---:B------:R-:W-:Y:S01]  /*6fa0*/  FFMA R19, R49.reuse, R2, R19 ;  /* 0x0000000231137223 */ /* 0x040fe20000000013 */
[----:B------:R-:W-:Y:S01]  /*6fb0*/  LOP3.LUT R2, R68, 0xffff0000, RZ, 0xc0, !PT ;  /* 0xffff000044027812 */ /* 0x000fe200078ec0ff */
[----:B------:R-:W-:Y:S01]  /*6fc0*/  FFMA R16, R49, R0, R16 ;  /* 0x0000000031107223 */ /* 0x000fe20000000010 */
[----:B------:R-:W-:Y:S01]  /*6fd0*/  LOP3.LUT R0, R69, 0xffff0000, RZ, 0xc0, !PT ;  /* 0xffff000045007812 */ /* 0x000fe200078ec0ff */
[----:B------:R-:W-:Y:S01]  /*6fe0*/  FMUL R18, R47, R22 ;  /* 0x000000162f127220 */ /* 0x000fe20000400000 */
[----:B------:R-:W-:Y:S01]  /*6ff0*/  F2FP.BF16.F32.PACK_AB R11, R19, R14 ;  /* 0x0000000e130b723e */ /* 0x000fe200000010ff */
[----:B------:R-:W-:Y:S01]  /*7000*/  FMUL R23, R47, R23 ;  /* 0x000000172f177220 */ /* 0x000fe20000400000 */
[C---:B------:R-:W-:Y:S01]  /*7010*/  FFMA R17, R49.reuse, R2, R17 ;  /* 0x0000000231117223 */ /* 0x040fe20000000011 */
[C---:B------:R-:W-:Y:S01]  /*7020*/  SHF.L.U32 R2, R70.reuse, 0x10, RZ ;  /* 0x0000001046027819 */ /* 0x040fe200000006ff */
[----:B------:R-:W-:Y:S01]  /*7030*/  FFMA R18, R49, R3, R18 ;  /* 0x0000000331127223 */ /* 0x000fe20000000012 */
[----:B------:R-:W-:Y:S01]  /*7040*/  SHF.L.U32 R3, R71, 0x10, RZ ;  /* 0x0000001047037819 */ /* 0x000fe200000006ff */
[----:B------:R-:W-:Y:S01]  /*7050*/  FFMA R23, R49, R0, R23 ;  /* 0x0000000031177223 */ /* 0x000fe20000000017 */
[----:B------:R-:W-:Y:S01]  /*7060*/  LOP3.LUT R0, R70, 0xffff0000, RZ, 0xc0, !PT ;  /* 0xffff000046007812 */ /* 0x000fe200078ec0ff */
[----:B------:R-:W-:Y:S01]  /*7070*/  FMUL R21, R47, R25 ;  /* 0x000000192f157220 */ /* 0x000fe20000400000 */
[----:B------:R-:W-:Y:S01]  /*7080*/  F2FP.BF16.F32.PACK_AB R16, R17, R16 ;  /* 0x000000101110723e */ /* 0x000fe200000010ff */
[----:B------:R-:W-:Y:S01]  /*7090*/  FMUL R22, R47, R26 ;  /* 0x0000001a2f167220 */ /* 0x000fe20000400000 */
[----:B------:R-:W-:Y:S01]  /*70a0*/  F2FP.BF16.F32.PACK_AB R17, R23, R18 ;  /* 0x000000121711723e */ /* 0x000fe200000010ff */
[C---:B------:R-:W-:Y:S01]  /*70b0*/  FFMA R20, R49.reuse, R2, R20 ;  /* 0x0000000231147223 */ /* 0x040fe20000000014 */
[C---:B------:R-:W-:Y:S01]  /*70c0*/  SHF.L.U32 R2, R76.reuse, 0x10, RZ ;  /* 0x000000104c027819 */ /* 0x040fe200000006ff */
[----:B------:R1:W-:Y:S01]  /*70d0*/  STSM.16.M88.4 [R107+0x2400], R52 ;  /* 0x002400346b007844 */ /* 0x0003e20000000200 */
[----:B------:R-:W-:Y:S01]  /*70e0*/  FFMA R21, R49, R0, R21 ;  /* 0x0000000031157223 */ /* 0x000fe20000000015 */
[----:B------:R-:W-:Y:S01]  /*70f0*/  LOP3.LUT R0, R71, 0xffff0000, RZ, 0xc0, !PT ;  /* 0xffff000047007812 */ /* 0x000fe200078ec0ff */
[----:B------:R-:W-:Y:S01]  /*7100*/  FFMA R22, R49, R3, R22 ;  /* 0x0000000331167223 */ /* 0x000fe20000000016 */
[----:B------:R-:W-:Y:S04]  /*7110*/  LOP3.LUT R3, R76, 0xffff0000, RZ, 0xc0, !PT ;  /* 0xffff00004c037812 */ /* 0x000fe800078ec0ff */
[----:B------:R1:W-:Y:S01]  /*7120*/  STSM.16.M88.4 [R106+0x2400], R8 ;  /* 0x002400086a007844 */ /* 0x0003e20000000200 */
[----:B------:R-:W-:Y:S01]  /*7130*/  F2FP.BF16.F32.PACK_AB R18, R21, R20 ;  /* 0x000000141512723e */ /* 0x000fe200000010ff */
[C---:B------:R-:W-:Y:S01]  /*7140*/  FMUL R27, R47.reuse, R27 ;  /* 0x0000001b2f1b7220 */ /* 0x040fe20000400000 */
[C---:B------:R-:W-:Y:S01]  /*7150*/  FMUL R25, R47.reuse, R29 ;  /* 0x0000001d2f197220 */ /* 0x040fe20000400000 */
[C---:B------:R-:W-:Y:S01]  /*7160*/  FMUL R26, R47.reuse, R30 ;  /* 0x0000001e2f1a7220 */ /* 0x040fe20000400000 */
[----:B------:R-:W-:Y:S01]  /*7170*/  FMUL R31, R47, R31 ;  /* 0x0000001f2f1f7220 */ /* 0x000fe20000400000 */
[----:B------:R-:W-:Y:S01]  /*7180*/  FFMA R27, R49, R0, R27 ;  /* 0x00000000311b7223 */ /* 0x000fe2000000001b */
[----:B------:R-:W-:Y:S01]  /*7190*/  LOP3.LUT R0, R77, 0xffff0000, RZ, 0xc0, !PT ;  /* 0xffff00004d007812 */ /* 0x000fe200078ec0ff */
[C---:B------:R-:W-:Y:S01]  /*71a0*/  FFMA R24, R49.reuse, R2, R24 ;  /* 0x0000000231187223 */ /* 0x040fe20000000018 */
[C---:B------:R-:W-:Y:S01]  /*71b0*/  FFMA R25, R49.reuse, R3, R25 ;  /* 0x0000000331197223 */ /* 0x040fe20000000019 */
[C---:B------:R-:W-:Y:S01]  /*71c0*/  SHF.L.U32 R2, R78.reuse, 0x10, RZ ;  /* 0x000000104e027819 */ /* 0x040fe200000006ff */
[----:B------:R-:W-:Y:S01]  /*71d0*/  FFMA R26, R49, R4, R26 ;  /* 0x00000004311a7223 */ /* 0x000fe2000000001a */
[----:B------:R-:W-:Y:S01]  /*71e0*/  LOP3.LUT R3, R78, 0xffff0000, RZ, 0xc0, !PT ;  /* 0xffff00004e037812 */ /* 0x000fe200078ec0ff */
[----:B------:R-:W-:Y:S01]  /*71f0*/  FMUL R29, R47, R33 ;  /* 0x000000212f1d7220 */ /* 0x000fe20000400000 */
[----:B------:R-:W-:Y:S01]  /*7200*/  SHF.L.U32 R4, R79, 0x10, RZ ;  /* 0x000000104f047819 */ /* 0x000fe200000006ff */
[----:B------:R-:W-:Y:S01]  /*7210*/  FMUL R30, R47, R34 ;  /* 0x000000222f1e7220 */ /* 0x000fe20000400000 */
[----:B------:R-:W-:Y:S01]  /*7220*/  FFMA R31, R49, R0, R31 ;  /* 0x00000000311f7223 */ /* 0x000fe2000000001f */
[----:B------:R-:W-:Y:S01]  /*7230*/  FMUL R35, R47, R35 ;  /* 0x000000232f237220 */ /* 0x000fe20000400000 */
[C---:B------:R-:W-:Y:S01]  /*7240*/  FFMA R28, R49.reuse, R2, R28 ;  /* 0x00000002311c7223 */ /* 0x040fe2000000001c */
[C---:B------:R-:W-:Y:S01]  /*7250*/  FFMA R29, R49.reuse, R3, R29 ;  /* 0x00000003311d7223 */ /* 0x040fe2000000001d */
[C---:B------:R-:W-:Y:S01]  /*7260*/  FFMA R30, R49.reuse, R4, R30 ;  /* 0x00000004311e7223 */ /* 0x040fe2000000001e */
[----:B------:R-:W-:Y:S01]  /*7270*/  FFMA R35, R49, R5, R35 ;  /* 0x0000000531237223 */ /* 0x000fe20000000023 */
[----:B------:R-:W-:Y:S02]  /*7280*/  F2FP.BF16.F32.PACK_AB R19, R27, R22 ;  /* 0x000000161b13723e */ /* 0x000fe400000010ff */
[----:B------:R-:W-:Y:S02]  /*7290*/  F2FP.BF16.F32.PACK_AB R24, R25, R24 ;  /* 0x000000181918723e */ /* 0x000fe400000010ff */
[----:B------:R-:W-:Y:S01]  /*72a0*/  F2FP.BF16.F32.PACK_AB R25, R31, R26 ;  /* 0x0000001a1f19723e */ /* 0x000fe200000010ff */
[----:B------:R1:W-:Y:S01]  /*72b0*/  STSM.16.M88.4 [R108+0x2000], R16 ;  /* 0x002000106c007844 */ /* 0x0003e20000000200 */
[----:B------:R-:W-:Y:S02]  /*72c0*/  F2FP.BF16.F32.PACK_AB R26, R29, R28 ;  /* 0x0000001c1d1a723e */ /* 0x000fe400000010ff */
[----:B------:R-:W-:Y:S02]  /*72d0*/  F2FP.BF16.F32.PACK_AB R27, R35, R30 ;  /* 0x0000001e231b723e */ /* 0x000fe400000010ff */
[----:B------:R-:W-:Y:S02]  /*72e0*/  LEA R0, R65, UR48, 0x3 ;  /* 0x0000003041007c11 */ /* 0x000fe4000f8e18ff */
[----:B------:R-:W-:Y:S01]  /*72f0*/  @P6 SHF.L.U32 R2, R98, 0x1f, RZ ;  /* 0x0000001f62026819 */ /* 0x000fe200000006ff */
[----:B------:R1:W-:Y:S01]  /*7300*/  STSM.16.M88.4 [R109+0x2000], R24 ;  /* 0x002000186d007844 */ /* 0x0003e20000000200 */
        /* <DEDUP_REMOVED lines=8> */
[----:B------:R-:W-:Y:S02]  /*7390*/  UIADD3 UR8, UP0, UPT, UR52, 0x680, URZ ;  /* 0x0000068034087890 */ /* 0x000fe4000ff1e0ff */
[----:B------:R-:W-:Y:S02]  /*73a0*/  UIADD3 UR5, UPT, UPT, UR41, 0x40, URZ ;  /* 0x0000004029057890 */ /* 0x000fe4000fffe0ff */
[----:B------:R-:W-:Y:S02]  /*73b0*/  UIADD3 UR4, UPT, UPT, UR48, 0x2400, URZ ;  /* 0x0000240030047890 */ /* 0x000fe4000fffe0ff */
[----:B------:R-:W-:Y:S01]  /*73c0*/  UIADD3.X UR9, UPT, UPT, URZ, UR53, URZ, UP0, !UPT ;  /* 0x00000035ff097290 */ /* 0x000fe200087fe4ff */
[----:B------:R-:W-:Y:S01]  /*73d0*/  UMOV UR6, UR42 ;  /* 0x0000002a00067c82 */ /* 0x000fe20008000000 */
[----:B------:R-:W-:Y:S07]  /*73e0*/  UMOV UR7, UR36 ;  /* 0x0000002400077c82 */ /* 0x000fee0008000000 */
[----:B------:R2:W-:Y:S01]  /*73f0*/  UTMASTG.3D [UR4], [UR8] ;  /* 0x00000004080073b5 */ /* 0x0005e20008010000 */
[----:B------:R0:W-:Y:S01]  /*7400*/  UTMACMDFLUSH ;  /* 0x00000000000079b7 */ /* 0x0001e20000000000 */
[----:B--2---:R-:W-:Y:S04]  /*7410*/  DEPBAR.LE SB0, 0x1 ;  /* 0x000080400000791a */ /* 0x004fe80000000000 */
.L_x_106:
[----:B------:R-:W-:Y:S05]  /*7420*/  BSYNC.RECONVERGENT B0 ;  /* 0x0000000000007941 */ /* 0x000fea0003800200 */
.L_x_105:
[----:B------:R-:W-:Y:S01]  /*7430*/  BAR.SYNC.DEFER_BLOCKING 0x1, 0x80 ;  /* 0x0042000000007b1d */ /* 0x000fe20000010000 */
[----:B------:R-:W-:Y:S04]  /*7440*/  UIADD3 UR40, UPT, UPT, UR51, 0x1, URZ ;  /* 0x0000000133287890 */ /* 0x000fe8000fffe0ff */
[----:B------:R-:W-:Y:S04]  /*7450*/  UISETP.NE.AND UP0, UPT, UR40, 0x4, UPT ;  /* 0x000000042800788c */ /* 0x000fe8000bf05270 */
[----:B------:R-:W-:Y:S01]  /*7460*/  USEL UR40, UR40, URZ, UP0 ;  /* 0x000000ff28287287 */ /* 0x000fe20008000000 */
[----:B------:R2:W-:Y:S01]  /*7470*/  @P6 SYNCS.ARRIVE.TRANS64.RED.A1T0 RZ, [R74+URZ], RZ ;  /* 0x000000ff4aff69a7 */ /* 0x0005e200081004ff */
[----:B------:R-:W-:Y:S01]  /*7480*/  BSSY B1, `(.L_x_107) ;  /* 0x0000018000017945 */ /* 0x000fe20003800000 */
[----:B------:R-:W3:Y:S02]  /*7490*/  @P6 SYNCS.PHASECHK.TRANS64.TRYWAIT P0, [R0+URZ+0x20], R2 ;  /* 0x00002002000065a7 */ /* 0x000ee400080011ff */
[----:B---3--:R-:W-:Y:S01]  /*74a0*/  @P6 SEL R67, RZ, 0x1, !P0 ;  /* 0x00000001ff436807 */ /* 0x008fe20004000000 */
[----:B--2---:R-:W-:Y:S06]  /*74b0*/  @!P6 BRA `(.L_x_108) ;  /* 0x000000000050e947 */ /* 0x004fec0003800000 */
        /* <DEDUP_REMOVED lines=8> */
[----:B------:R-:W-:Y:S04]  /*7540*/  SHF.L.U32 R5, R98, 0x1f, RZ ;  /* 0x0000001f62057819 */ /* 0x000fe800000006ff */
[----:B------:R-:W2:Y:S02]  /*7550*/  SYNCS.PHASECHK.TRANS64.TRYWAIT P0, [R0+URZ+0x20], R5 ;  /* 0x00002005000075a7 */ /* 0x000ea400080011ff */
[----:B--2---:R-:W-:Y:S05]  /*7560*/  @!P0 BRA `(.L_x_111) ;  /* 0x0000002400408947 */ /* 0x004fea0003800000 */
.L_x_110:
[----:B------:R-:W-:Y:S05]  /*7570*/  BSYNC B0 ;  /* 0x0000000000007941 */ /* 0x000fea0003800000 */
.L_x_109:
[----:B------:R-:W-:Y:S02]  /*7580*/  ISETP.NE.AND P0, PT, R72, RZ, PT ;  /* 0x000000ff4800720c */ /* 0x000fe40003f05270 */
[----:B------:R-:W-:Y:S11]  /*7590*/  IADD3 R65, PT, PT, R65, 0x1, RZ ;  /* 0x0000000141417810 */ /* 0x000ff60007ffe0ff */
[----:B--2---:R-:W-:Y:S01]  /*75a0*/  @P0 IMAD.IADD R0, R99, 0x1, R2 ;  /* 0x0000000163000824 */ /* 0x004fe200078e0202 */
[----:B------:R-:W-:Y:S05]  /*75b0*/  @P0 WARPSYNC.ALL ;  /* 0x0000000000000948 */ /* 0x000fea0003800000 */
[----:B------:R2:W3:Y:S04]  /*75c0*/  @P0 LDSM.16.M88.4 R56, [R4+UR48+0x400] ;  /* 0x000400300438083b */ /* 0x0004e80008000200 */
[----:B------:R2:W4:Y:S04]  /*75d0*/  @P0 LDSM.16.M88.4 R60, [R3+0x400] ;  /* 0x00040000033c083b */ /* 0x0005280000000200 */
[----:B------:R2:W1:Y:S04]  /*75e0*/  @P0 LDSM.16.M88.4 R68, [R2+0x400] ;  /* 0x000400000244083b */ /* 0x0004680000000200 */
[----:B------:R2:W1:Y:S02]  /*75f0*/  @P0 LDSM.16.M88.4 R76, [R0+0x400] ;  /* 0x00040000004c083b */ /* 0x0004640000000200 */
.L_x_108:
[----:B------:R-:W-:Y:S05]  /*7600*/  BSYNC B1 ;  /* 0x0000000000017941 */ /* 0x000fea0003800000 */
.L_x_107:
[----:B--2---:R-:W-:Y:S05]  /*7610*/  VIADD R0, R48, 0x80 ;  /* 0x0000008030007836 */ /* 0x004fea0000000000 */
        /* <DEDUP_REMOVED lines=20> */
.L_x_112:
[----:B------:R-:W-:Y:S01]  /*7760*/  ISETP.NE.AND P6, PT, R105, RZ, PT ;  /* 0x000000ff6900720c */ /* 0x000fe20003fc5270 */
[----:B------:R-:W-:Y:S05]  /*7770*/  WARPSYNC.ALL ;  /* 0x0000000000007948 */ /* 0x000fea0003800000 */
[----:B------:R-:W-:Y:S01]  /*7780*/  R2UR UR4, R48 ;  /* 0x00000000300472ca */ /* 0x000fe200000e0000 */
[----:B------:R-:W-:Y:S01]  /*7790*/  BSSY.RECONVERGENT B0, `(.L_x_113) ;  /* 0x000008f000007945 */ /* 0x000fe20003800200 */
[----:B------:R-:W-:Y:S02]  /*77a0*/  MOV R50, UR40 ;  /* 0x0000002800327c02 */ /* 0x000fe40008000f00 */
[----:B---3--:R-:W-:Y:S02]  /*77b0*/  SHF.L.U32 R3, R56, 0x10, RZ ;  /* 0x0000001038037819 */ /* 0x008fe400000006ff */
        /* <DEDUP_REMOVED lines=33> */
[C---:B----4-:R-:W-:Y:S01]  /*79d0*/  SHF.L.U32 R0, R60.reuse, 0x10, RZ ;  /* 0x000000103c007819 */ /* 0x050fe200000006ff */
        /* <DEDUP_REMOVED lines=106> */
.L_x_114:
[----:B------:R-:W-:Y:S05]  /*8080*/  BSYNC.RECONVERGENT B0 ;  /* 0x0000000000007941 */ /* 0x000fea0003800200 */
.L_x_113:
        /* <DEDUP_REMOVED lines=20> */
.L_x_118:
[----:B------:R-:W-:Y:S05]  /*81d0*/  BSYNC B0 ;  /* 0x0000000000007941 */ /* 0x000fea0003800000 */
.L_x_117:
[----:B------:R-:W-:Y:S11]  /*81e0*/  ISETP.NE.AND P0, PT, R72, RZ, PT ;  /* 0x000000ff4800720c */ /* 0x000ff60003f05270 */
[----:B------:R-:W-:Y:S02]  /*81f0*/  @!UPT UIADD3 URZ, UPT, UPT, URZ, URZ, URZ ;  /* 0x000000fffffff290 */ /* 0x000fe4000fffe0ff */
[----:B--2---:R-:W-:Y:S01]  /*8200*/  @P0 IADD3 R0, PT, PT, R99, R73, RZ ;  /* 0x0000004963000210 */ /* 0x004fe20007ffe0ff */
[----:B------:R-:W-:Y:S05]  /*8210*/  @P0 WARPSYNC.ALL ;  /* 0x0000000000000948 */ /* 0x000fea0003800000 */
[----:B------:R2:W3:Y:S04]  /*8220*/  @P0 LDSM.16.M88.4 R56, [R65+UR48+0x400] ;  /* 0x000400304138083b */ /* 0x0004e80008000200 */
[----:B------:R2:W4:Y:S04]  /*8230*/  @P0 LDSM.16.M88.4 R60, [R3+0x400] ;  /* 0x00040000033c083b */ /* 0x0005280000000200 */
[----:B------:R2:W1:Y:S04]  /*8240*/  @P0 LDSM.16.M88.4 R68, [R73+0x400] ;  /* 0x000400004944083b */ /* 0x0004680000000200 */
[----:B------:R2:W1:Y:S02]  /*8250*/  @P0 LDSM.16.M88.4 R76, [R0+0x400] ;  /* 0x00040000004c083b */ /* 0x0004640000000200 */
.L_x_116:
[----:B------:R-:W-:Y:S05]  /*8260*/  BSYNC B1 ;  /* 0x0000000000017941 */ /* 0x000fea0003800000 */
.L_x_115:
        /* <DEDUP_REMOVED lines=21> */
.L_x_120:
[----:B------:R-:W-:Y:S01]  /*83c0*/  ISETP.NE.AND P0, PT, R101, RZ, PT ;  /* 0x000000ff6500720c */ /* 0x000fe20003f05270 */
[----:B------:R-:W-:Y:S05]  /*83d0*/  WARPSYNC.ALL ;  /* 0x0000000000007948 */ /* 0x000fea0003800000 */
[----:B------:R-:W-:Y:S01]  /*83e0*/  R2UR UR4, R48 ;  /* 0x00000000300472ca */ /* 0x000fe200000e0000 */
[----:B------:R-:W-:Y:S01]  /*83f0*/  BSSY.RECONVERGENT B0, `(.L_x_121) ;  /* 0x000008c000007945 */ /* 0x000fe20003800200 */
[C---:B---3--:R-:W-:Y:S02]  /*8400*/  SHF.L.U32 R0, R56.reuse, 0x10, RZ ;  /* 0x0000001038007819 */ /* 0x048fe400000006ff */
[----:B------:R-:W-:Y:S02]  /*8410*/  LOP3.LUT R2, R56, 0xffff0000, RZ, 0xc0, !PT ;  /* 0xffff000038027812 */ /* 0x000fe400078ec0ff */
[C---:B------:R-:W-:Y:S02]  /*8420*/  SHF.L.U32 R3, R57.reuse, 0x10, RZ ;  /* 0x0000001039037819 */ /* 0x040fe400000006ff */
[----:B------:R-:W-:Y:S02]  /*8430*/  LOP3.LUT R48, R57, 0xffff0000, RZ, 0xc0, !PT ;  /* 0xffff000039307812 */ /* 0x000fe400078ec0ff */
[C---:B------:R-:W-:Y:S02]  /*8440*/  SHF.L.U32 R50, R58.reuse, 0x10, RZ ;  /* 0x000000103a327819 */ /* 0x040fe400000006ff */
[----:B------:R-:W-:Y:S01]  /*8450*/  LOP3.LUT R51, R58, 0xffff0000, RZ, 0xc0, !PT ;  /* 0xffff00003a337812 */ /* 0x000fe200078ec0ff */
[----:B-1----:R-:W1:Y:S01]  /*8460*/  LDTM.16dp256bit.x8 R4, tmem[UR4+0xc0] ;  /* 0x0000c004000479ee */ /* 0x002e6200081a0000 */
[C---:B------:R-:W-:Y:S01]  /*8470*/  SHF.L.U32 R52, R59.reuse, 0x10, RZ ;  /* 0x000000103b347819 */ /* 0x040fe200000006ff */
[----:B------:R-:W-:Y:S01]  /*8480*/  NOP ;  /* 0x0000000000007918 */ /* 0x000fe20000000000 */
[----:B------:R-:W-:Y:S02]  /*8490*/  LOP3.LUT R53, R59, 0xffff0000, RZ, 0xc0, !PT ;  /* 0xffff00003b357812 */ /* 0x000fe400078ec0ff */
[----:B------:R-:W-:Y:S02]  /*84a0*/  R2UR UR5, R64 ;  /* 0x00000000400572ca */ /* 0x000fe400000e0000 */
[C---:B----4-:R-:W-:Y:S02]  /*84b0*/  SHF.L.U32 R54, R60.reuse, 0x10, RZ ;  /* 0x000000103c367819 */ /* 0x050fe400000006ff */
[----:B------:R-:W-:Y:S02]  /*84c0*/  LOP3.LUT R55, R60, 0xffff0000, RZ, 0xc0, !PT ;  /* 0xffff00003c377812 */ /* 0x000fe400078ec0ff */
[C---:B------:R-:W-:Y:S02]  /*84d0*/  SHF.L.U32 R56, R61.reuse, 0x10, RZ ;  /* 0x000000103d387819 */ /* 0x040fe400000006ff */
[----:B------:R-:W-:Y:S02]  /*84e0*/  LOP3.LUT R57, R61, 0xffff0000, RZ, 0xc0, !PT ;  /* 0xffff00003d397812 */ /* 0x000fe400078ec0ff */
[C---:B------:R-:W-:Y:S02]  /*84f0*/  SHF.L.U32 R58, R62.reuse, 0x10, RZ ;  /* 0x000000103e3a7819 */ /* 0x040fe400000006ff */
[----:B------:R-:W-:Y:S01]  /*8500*/  LOP3.LUT R59, R62, 0xffff0000, RZ, 0xc0, !PT ;  /* 0xffff00003e3b7812 */ /* 0x000fe200078ec0ff */
[----:B------:R-:W-:Y:S01]  /*8510*/  UIADD3 UR5, UPT, UPT, UR5, 0xb0, URZ ;  /* 0x000000b005057890 */ /* 0x000fe2000fffe0ff */
[C---:B------:R-:W-:Y:S02]  /*8520*/  SHF.L.U32 R60, R63.reuse, 0x10, RZ ;  /* 0x000000103f3c7819 */ /* 0x040fe400000006ff */
[----:B------:R-:W-:Y:S01]  /*8530*/  LOP3.LUT R61, R63, 0xffff0000, RZ, 0xc0, !PT ;  /* 0xffff00003f3d7812 */ /* 0x000fe200078ec0ff */
[----:B------:R-:W-:Y:S01]  /*8540*/  UPRMT UR5, UR37, 0x654, UR5 ;  /* 0x0000065425057896 */ /* 0x000fe20008000005 */
[C---:B------:R-:W-:Y:S01]  /*8550*/  SHF.L.U32 R62, R68.reuse, 0x10, RZ ;  /* 0x00000010443e7819 */ /* 0x040fe200000006ff */
[C---:B-1----:R-:W-:Y:S01]  /*8560*/  FMUL R4, R47.reuse, R4 ;  /* 0x000000042f047220 */ /* 0x042fe20000400000 */
[C---:B------:R-:W-:Y:S01]  /*8570*/  FMUL R5, R47.reuse, R5 ;  /* 0x000000052f057220 */ /* 0x040fe20000400000 */
[----:B------:R-:W-:Y:S01]  /*8580*/  FMUL R6, R47, R6 ;  /* 0x000000062f067220 */ /* 0x000fe20000400000 */
[----:B------:R-:W-:Y:S01]  /*8590*/  LOP3.LUT R63, R68, 0xffff0000, RZ, 0xc0, !PT ;  /* 0xffff0000443f7812 */ /* 0x000fe200078ec0ff */
[C---:B------:R-:W-:Y:S01]  /*85a0*/  FFMA R4, R49.reuse, R0, R4 ;  /* 0x0000000031047223 */ /* 0x040fe20000000004 */
[----:B------:R-:W-:Y:S01]  /*85b0*/  FFMA R5, R49, R2, R5 ;  /* 0x0000000231057223 */ /* 0x000fe20000000005 */
[----:B------:R-:W-:Y:S01]  /*85c0*/  SHF.L.U32 R64, R69, 0x10, RZ ;  /* 0x0000001045407819 */ /* 0x000fe200000006ff */
[----:B------:R-:W-:Y:S01]  /*85d0*/  SYNCS.ARRIVE.TRANS64.RED.A1T0 RZ, [UR5], RZ ;  /* 0x000000ffffff79a7 */ /* 0x000fe20008100405 */
[----:B------:R-:W-:Y:S01]  /*85e0*/  FFMA R6, R49, R3, R6 ;  /* 0x0000000331067223 */ /* 0x000fe20000000006 */
[----:B------:R-:W-:Y:S01]  /*85f0*/  FMUL R7, R47, R7 ;  /* 0x000000072f077220 */ /* 0x000fe20000400000 */
[----:B------:R-:W-:Y:S01]  /*8600*/  LOP3.LUT R65, R69, 0xffff0000, RZ, 0xc0, !PT ;  /* 0xffff000045417812 */ /* 0x000fe200078ec0ff */
[----:B------:R-:W-:Y:S01]  /*8610*/  FMUL R8, R47, R8 ;  /* 0x000000082f087220 */ /* 0x000fe20000400000 */
[----:B------:R-:W-:Y:S01]  /*8620*/  F2FP.BF16.F32.PACK_AB R4, R5, R4 ;  /* 0x000000040504723e */ /* 0x000fe200000010ff */
[----:B------:R-:W-:Y:S01]  /*8630*/  FFMA R7, R49, R48, R7 ;  /* 0x0000003031077223 */ /* 0x000fe20000000007 */
[----:B------:R-:W-:Y:S01]  /*8640*/  FMUL R9, R47, R9 ;  /* 0x000000092f097220 */ /* 0x000fe20000400000 */
[----:B------:R-:W-:Y:S01]  /*8650*/  FFMA R8, R49, R50, R8 ;  /* 0x0000003231087223 */ /* 0x000fe20000000008 */
[C---:B------:R-:W-:Y:S01]  /*8660*/  SHF.L.U32 R66, R70.reuse, 0x10, RZ ;  /* 0x0000001046427819 */ /* 0x040fe200000006ff */
[----:B------:R-:W-:Y:S01]  /*8670*/  FMUL R0, R47, R10 ;  /* 0x0000000a2f007220 */ /* 0x000fe20000400000 */
[----:B------:R-:W-:Y:S01]  /*8680*/  F2FP.BF16.F32.PACK_AB R5, R7, R6 ;  /* 0x000000060705723e */ /* 0x000fe200000010ff */
[----:B------:R-:W-:Y:S01]  /*8690*/  FFMA R9, R49, R51, R9 ;  /* 0x0000003331097223 */ /* 0x000fe20000000009 */
[----:B------:R-:W-:Y:S01]  /*86a0*/  FMUL R2, R47, R11 ;  /* 0x0000000b2f027220 */ /* 0x000fe20000400000 */
[----:B------:R-:W-:Y:S01]  /*86b0*/  FFMA R0, R49, R52, R0 ;  /* 0x0000003431007223 */ /* 0x000fe20000000000 */
[----:B------:R-:W-:Y:S01]  /*86c0*/  LOP3.LUT R67, R70, 0xffff0000, RZ, 0xc0, !PT ;  /* 0xffff000046437812 */ /* 0x000fe200078ec0ff */
[----:B------:R-:W-:Y:S01]  /*86d0*/  FMUL R3, R47, R12 ;  /* 0x0000000c2f037220 */ /* 0x000fe20000400000 */
[----:B------:R-:W-:Y:S01]  /*86e0*/  F2FP.BF16.F32.PACK_AB R6, R9, R8 ;  /* 0x000000080906723e */ /* 0x000fe200000010ff */
[----:B------:R-:W-:Y:S01]  /*86f0*/  FFMA R2, R49, R53, R2 ;  /* 0x0000003531027223 */ /* 0x000fe20000000002 */
[----:B------:R-:W-:Y:S01]  /*8700*/  FMUL R10, R47, R13 ;  /* 0x0000000d2f0a7220 */ /* 0x000fe20000400000 */
[----:B------:R-:W-:Y:S01]  /*8710*/  FFMA R3, R49, R54, R3 ;  /* 0x0000003631037223 */ /* 0x000fe20000000003 */
[----:B------:R-:W-:Y:S01]  /*8720*/  SHF.L.U32 R68, R71, 0x10, RZ ;  /* 0x0000001047447819 */ /* 0x000fe200000006ff */
[----:B------:R-:W-:Y:S01]  /*8730*/  FMUL R11, R47, R14 ;  /* 0x0000000e2f0b7220 */ /* 0x000fe20000400000 */
[----:B------:R-:W-:Y:S01]  /*8740*/  F2FP.BF16.F32.PACK_AB R7, R2, R0 ;  /* 0x000000000207723e */ /* 0x000fe200000010ff */
[----:B------:R-:W-:Y:S01]  /*8750*/  FFMA R10, R49, R55, R10 ;  /* 0x00000037310a7223 */ /* 0x000fe2000000000a */
[----:B------:R-:W-:Y:S01]  /*8760*/  FMUL R15, R47, R15 ;  /* 0x0000000f2f0f7220 */ /* 0x000fe20000400000 */
[----:B------:R-:W-:Y:S01]  /*8770*/  FFMA R11, R49, R56, R11 ;  /* 0x00000038310b7223 */ /* 0x000fe2000000000b */
[----:B------:R-:W-:Y:S01]  /*8780*/  LOP3.LUT R69, R71, 0xffff0000, RZ, 0xc0, !PT ;  /* 0xffff000047457812 */ /* 0x000fe200078ec0ff */
[----:B------:R1:W-:Y:S01]  /*8790*/  STSM.16.M88.4 [R107+0x6400], R4 ;  /* 0x006400046b007844 */ /* 0x0003e20000000200 */
[----:B------:R-:W-:Y:S01]  /*87a0*/  F2FP.BF16.F32.PACK_AB R8, R10, R3 ;  /* 0x000000030a08723e */ /* 0x000fe200000010ff */
[----:B------:R-:W-:Y:S01]  /*87b0*/  FFMA R15, R49, R57, R15 ;  /* 0x00000039310f7223 */ /* 0x000fe2000000000f */
[C---:B------:R-:W-:Y:S01]  /*87c0*/  FMUL R12, R47.reuse, R16 ;  /* 0x000000102f0c7220 */ /* 0x040fe20000400000 */
[C---:B------:R-:W-:Y:S01]  /*87d0*/  FMUL R13, R47.reuse, R17 ;  /* 0x000000112f0d7220 */ /* 0x040fe20000400000 */
[----:B------:R-:W-:Y:S01]  /*87e0*/  FMUL R14, R47, R18 ;  /* 0x000000122f0e7220 */ /* 0x000fe20000400000 */
[C---:B------:R-:W-:Y:S01]  /*87f0*/  SHF.L.U32 R70, R76.reuse, 0x10, RZ ;  /* 0x000000104c467819 */ /* 0x040fe200000006ff */
[----:B------:R-:W-:Y:S01]  /*8800*/  FFMA R12, R49, R58, R12 ;  /* 0x0000003a310c7223 */ /* 0x000fe2000000000c */
[----:B------:R-:W-:Y:S01]  /*8810*/  F2FP.BF16.F32.PACK_AB R9, R15, R11 ;  /* 0x0000000b0f09723e */ /* 0x000fe200000010ff */
[C---:B------:R-:W-:Y:S01]  /*8820*/  FFMA R13, R49.reuse, R59, R13 ;  /* 0x0000003b310d7223 */ /* 0x040fe2000000000d */
[----:B------:R-:W-:Y:S01]  /*8830*/  FFMA R14, R49, R60, R14 ;  /* 0x0000003c310e7223 */ /* 0x000fe2000000000e */
[C---:B------:R-:W-:Y:S01]  /*8840*/  FMUL R19, R47.reuse, R19 ;  /* 0x000000132f137220 */ /* 0x040fe20000400000 */
        /* <DEDUP_REMOVED lines=22> */
[----:B------:R-:W-:Y:S01]  /*89b0*/  FFMA R21, R49, R67, R21 ;  /* 0x0000004331157223 */ /* 0x000fe20000000015 */
[C---:B------:R-:W-:Y:S01]  /*89c0*/  FMUL R27, R47.reuse, R27 ;  /* 0x0000001b2f1b7220 */ /* 0x040fe20000400000 */
[C---:B------:R-:W-:Y:S01]  /*89d0*/  FMUL R24, R47.reuse, R28 ;  /* 0x0000001c2f187220 */ /* 0x040fe20000400000 */
[----:B------:R-:W-:Y:S01]  /*89e0*/  FMUL R25, R47, R29 ;  /* 0x0000001d2f197220 */ /* 0x000fe20000400000 */
[----:B------:R-:W-:Y:S01]  /*89f0*/  FFMA R22, R49, R68, R22 ;  /* 0x0000004431167223 */ /* 0x000fe20000000016 */
[----:B------:R-:W-:Y:S01]  /*8a00*/  FMUL R26, R47, R30 ;  /* 0x0000001e2f1a7220 */ /* 0x000fe20000400000 */
[----:B------:R-:W-:Y:S01]  /*8a10*/  FFMA R27, R49, R69, R27 ;  /* 0x00000045311b7223 */ /* 0x000fe2000000001b */
[----:B------:R-:W-:Y:S01]  /*8a20*/  FMUL R31, R47, R31 ;  /* 0x0000001f2f1f7220 */ /* 0x000fe20000400000 */
[----:B------:R-:W-:Y:S01]  /*8a30*/  FFMA R24, R49, R70, R24 ;  /* 0x0000004631187223 */ /* 0x000fe20000000018 */
[----:B------:R-:W-:Y:S01]  /*8a40*/  LOP3.LUT R75, R78, 0xffff0000, RZ, 0xc0, !PT ;  /* 0xffff00004e4b7812 */ /* 0x000fe200078ec0ff */
[----:B------:R-:W-:Y:S01]  /*8a50*/  FMUL R28, R47, R32 ;  /* 0x000000202f1c7220 */ /* 0x000fe20000400000 */
[----:B------:R-:W-:Y:S01]  /*8a60*/  FFMA R25, R49, R71, R25 ;  /* 0x0000004731197223 */ /* 0x000fe20000000019 */
[----:B------:R-:W-:Y:S01]  /*8a70*/  SHF.L.U32 R76, R79, 0x10, RZ ;  /* 0x000000104f4c7819 */ /* 0x000fe200000006ff */
[----:B------:R-:W-:Y:S01]  /*8a80*/  FMUL R29, R47, R33 ;  /* 0x000000212f1d7220 */ /* 0x000fe20000400000 */
[----:B------:R-:W-:Y:S01]  /*8a90*/  FFMA R26, R49, R72, R26 ;  /* 0x00000048311a7223 */ /* 0x000fe2000000001a */
[----:B------:R-:W-:Y:S01]  /*8aa0*/  LOP3.LUT R77, R79, 0xffff0000, RZ, 0xc0, !PT ;  /* 0xffff00004f4d7812 */ /* 0x000fe200078ec0ff */
        /* <DEDUP_REMOVED lines=9> */
[----:B------:R-:W-:Y:S02]  /*8b40*/  F2FP.BF16.F32.PACK_AB R24, R25, R24 ;  /* 0x000000181918723e */ /* 0x000fe400000010ff */
[----:B------:R-:W-:Y:S01]  /*8b50*/  F2FP.BF16.F32.PACK_AB R25, R31, R26 ;  /* 0x0000001a1f19723e */ /* 0x000fe200000010ff */
[----:B------:R1:W-:Y:S01]  /*8b60*/  STSM.16.M88.4 [R108+0x6000], R16 ;  /* 0x006000106c007844 */ /* 0x0003e20000000200 */
[----:B------:R-:W-:Y:S02]  /*8b70*/  F2FP.BF16.F32.PACK_AB R26, R29, R28 ;  /* 0x0000001c1d1a723e */ /* 0x000fe400000010ff */
[----:B------:R-:W-:Y:S05]  /*8b80*/  F2FP.BF16.F32.PACK_AB R27, R35, R30 ;  /* 0x0000001e231b723e */ /* 0x000fea00000010ff */
        /* <DEDUP_REMOVED lines=18> */
.L_x_122:
[----:B------:R-:W-:Y:S05]  /*8cb0*/  BSYNC.RECONVERGENT B0 ;  /* 0x0000000000007941 */ /* 0x000fea0003800200 */
.L_x_121:
[----:B------:R-:W-:Y:S01]  /*8cc0*/  BAR.SYNC.DEFER_BLOCKING 0x1, 0x80 ;  /* 0x0042000000007b1d */ /* 0x000fe20000010000 */
[----:B------:R-:W-:Y:S01]  /*8cd0*/  UISETP.NE.AND UP0, UPT, UR49, -0x4, UPT ;  /* 0xfffffffc3100788c */ /* 0x000fe2000bf05270 */
[----:B------:R-:W-:Y:S08]  /*8ce0*/  IADD3 R45, PT, PT, R45, 0x1, RZ ;  /* 0x000000012d2d7810 */ /* 0x000ff00007ffe0ff */
[----:B------:R-:W-:Y:S05]  /*8cf0*/  BRA.U !UP0, `(.L_x_123) ;  /* 0x0000000108287547 */ /* 0x000fea000b800000 */
[----:B------:R-:W-:Y:S01]  /*8d00*/  ISETP.NE.AND P0, PT, R105, RZ, PT ;  /* 0x000000ff6900720c */ /* 0x000fe20003f05270 */
[----:B------:R-:W-:Y:S01]  /*8d10*/  IMAD.U32 R2, RZ, RZ, UR51 ;  /* 0x00000033ff027e24 */ /* 0x000fe2000f8e00ff */
[----:B------:R-:W-:Y:S01]  /*8d20*/  UIADD3 UR51, UPT, UPT, UR51, 0x1, URZ ;  /* 0x0000000133337890 */ /* 0x000fe2000fffe0ff */
[----:B------:R-:W-:Y:S03]  /*8d30*/  IMAD.U32 R0, RZ, RZ, UR37 ;  /* 0x00000025ff007e24 */ /* 0x000fe6000f8e00ff */
[----:B------:R-:W-:Y:S04]  /*8d40*/  UISETP.NE.AND UP0, UPT, UR51, 0x4, UPT ;  /* 0x000000043300788c */ /* 0x000fe8000bf05270 */
[----:B------:R-:W-:Y:S03]  /*8d50*/  USEL UR51, UR51, URZ, UP0 ;  /* 0x000000ff33337287 */ /* 0x000fe60008000000 */
[----:B------:R-:W-:Y:S05]  /*8d60*/  @P0 LEA R2, R2, UR48, 0x3 ;  /* 0x0000003002020c11 */ /* 0x000fea000f8e18ff */
[----:B------:R-:W-:Y:S05]  /*8d70*/  @P0 VIADD R2, R2, 0x40 ;  /* 0x0000004002020836 */ /* 0x000fea0000000000 */
[----:B------:R-:W-:Y:S04]  /*8d80*/  @P0 PRMT R0, R0, 0x654, R2 ;  /* 0x0000065400000816 */ /* 0x000fe80000000002 */
[----:B------:R2:W-:Y:S03]  /*8d90*/  @P0 SYNCS.ARRIVE.TRANS64.RED.A1T0 RZ, [R0+URZ], RZ ;  /* 0x000000ff00ff09a7 */ /* 0x0005e600081004ff */
.L_x_123:
[----:B------:R-:W-:Y:S01]  /*8da0*/  ISETP.NE.AND P2, PT, R102, RZ, PT ;  /* 0x000000ff6600720c */ /* 0x000fe20003f45270 */
[----:B------:R-:W-:Y:S01]  /*8db0*/  UIADD3 UR49, UPT, UPT, UR49, 0x4, URZ ;  /* 0x0000000431317890 */ /* 0x000fe2000fffe0ff */
[----:B------:R-:W-:Y:S01]  /*8dc0*/  ISETP.NE.AND P0, PT, R104, 0x2, PT ;  /* 0x000000026800780c */ /* 0x000fe20003f05270 */
[----:B------:R-:W-:Y:S01]  /*8dd0*/  IMAD.IADD R14, R43, 0x1, R86 ;  /* 0x000000012b0e7824 */ /* 0x000fe200078e0256 */
[----:B------:R-:W-:Y:S01]  /*8de0*/  ISETP.NE.AND P1, PT, R45, 0x4, PT ;  /* 0x000000042d00780c */ /* 0x000fe20003f25270 */
[----:B------:R-:W-:Y:S01]  /*8df0*/  IMAD.IADD R15, R44, 0x1, R87 ;  /* 0x000000012c0f7824 */ /* 0x000fe200078e0257 */
[----:B------:R-:W-:Y:S02]  /*8e00*/  SEL R2, RZ, 0x1, P0 ;  /* 0x00000001ff027807 */ /* 0x000fe40000000000 */
[----:B--2---:R-:W-:Y:S02]  /*8e10*/  SEL R0, RZ, 0x1, P1 ;  /* 0x00000001ff007807 */ /* 0x004fe40000800000 */
[----:B------:R-:W-:Y:S02]  /*8e20*/  LOP3.LUT R96, R96, R2, RZ, 0x3c, !PT ;  /* 0x0000000260607212 */ /* 0x000fe400078e3cff */
[----:B------:R-:W-:Y:S02]  /*8e30*/  LOP3.LUT R97, R97, R0, RZ, 0x3c, !PT ;  /* 0x0000000061617212 */ /* 0x000fe400078e3cff */
[----:B------:R-:W-:Y:S02]  /*8e40*/  @P2 R2UR UR36, R95 ;  /* 0x000000005f2422ca */ /* 0x000fe400000e0000 */
[----:B------:R-:W-:Y:S02]  /*8e50*/  SEL R104, R104, RZ, P0 ;  /* 0x000000ff68687207 */ /* 0x000fe40000000000 */
[----:B------:R-:W-:Y:S01]  /*8e60*/  SEL R45, R45, RZ, P1 ;  /* 0x000000ff2d2d7207 */ /* 0x000fe20000800000 */
[----:B------:R-:W-:Y:S10]  /*8e70*/  @P2 BRA `(.L_x_124) ;  /* 0xffffffc000082947 */ /* 0x000ff4000383ffff */
[----:B------:R-:W-:-:S09]  /*8e80*/  UISETP.NE.AND UP0, UPT, UR50, URZ, UPT ;  /* 0x000000ff3200728c */ /* 0x000fd2000bf05270 */
[----:B------:R-:W-:Y:S05]  /*8e90*/  BRA.U !UP0, `(.L_x_125) ;  /* 0x0000000108487547 */ /* 0x000fea000b800000 */
[----:B------:R-:W2:Y:S02]  /*8ea0*/  LDCU.64 UR4, c[0x0][0x890] ;  /* 0x00011200ff0477ac */ /* 0x000ea40008000a00 */
[----:B--2---:R-:W-:-:S04]  /*8eb0*/  UISETP.NE.U32.AND UP0, UPT, UR4, URZ, UPT ;  /* 0x000000ff0400728c */ /* 0x004fc8000bf05070 */
[----:B------:R-:W-:-:S09]  /*8ec0*/  UISETP.NE.AND.EX UP0, UPT, UR5, URZ, UPT, UP0 ;  /* 0x000000ff0500728c */ /* 0x000fd2000bf05300 */
[----:B------:R-:W-:Y:S05]  /*8ed0*/  BRA.U UP0, `(.L_x_126) ;  /* 0x00000001000c7547 */ /* 0x000fea000b800000 */
[----:B------:R-:W-:-:S13]  /*8ee0*/  FSETP.NEU.AND P0, PT, R49, RZ, PT ;  /* 0x000000ff3100720b */ /* 0x000fda0003f0d000 */
[----:B------:R-:W-:Y:S05]  /*8ef0*/  @!P0 EXIT ;  /* 0x000000000000894d */ /* 0x000fea0003800000 */
[----:B------:R-:W-:Y:S05]  /*8f00*/  BRA `(.L_x_125) ;  /* 0x00000000002c7947 */ /* 0x000fea0003800000 */
.L_x_126:
[----:B------:R-:W-:Y:S01]  /*8f10*/  ISETP.NE.AND P0, PT, R103, RZ, PT ;  /* 0x000000ff6700720c */ /* 0x000fe20003f05270 */
[----:B------:R-:W-:-:S12]  /*8f20*/  BSSY.RECONVERGENT B0, `(.L_x_125) ;  /* 0x0000009000007945 */ /* 0x000fd80003800200 */
[----:B------:R-:W-:Y:S05]  /*8f30*/  @P0 BRA `(.L_x_127) ;  /* 0x0000000000140947 */ /* 0x000fea0003800000 */
[----:B------:R-:W2:Y:S02]  /*8f40*/  LDCU.64 UR4, c[0x0][0x888] ;  /* 0x00011100ff0477ac */ /* 0x000ea40008000a00 */
[----:B--2---:R-:W-:-:S04]  /*8f50*/  ISETP.NE.U32.AND P0, PT, RZ, UR4, PT ;  /* 0x00000004ff007c0c */ /* 0x004fc8000bf05070 */
[----:B------:R-:W-:-:S13]  /*8f60*/  ISETP.NE.AND.EX P0, PT, RZ, UR5, PT, P0 ;  /* 0x00000005ff007c0c */ /* 0x000fda000bf05300 */
[----:B------:R-:W-:Y:S05]  /*8f70*/  @!P0 EXIT ;  /* 0x000000000000894d */ /* 0x000fea0003800000 */
[----:B------:R-:W-:Y:S05]  /*8f80*/  BRA `(.L_x_128) ;  /* 0x0000000000087947 */ /* 0x000fea0003800000 */
.L_x_127:
[----:B------:R-:W-:-:S13]  /*8f90*/  FSETP.NEU.AND P0, PT, R49, RZ, PT ;  /* 0x000000ff3100720b */ /* 0x000fda0003f0d000 */
[----:B------:R-:W-:Y:S05]  /*8fa0*/  @!P0 EXIT ;  /* 0x000000000000894d */ /* 0x000fea0003800000 */
.L_x_128:
[----:B------:R-:W-:Y:S05]  /*8fb0*/  BSYNC.RECONVERGENT B0 ;  /* 0x0000000000007941 */ /* 0x000fea0003800200 */
.L_x_125:
[----:B------:R-:W-:Y:S01]  /*8fc0*/  ULEA UR4, UR51, UR48, 0x3 ;  /* 0x0000003033047291 */ /* 0x000fe2000f8e18ff */
[----:B------:R-:W-:-:S04]  /*8fd0*/  DEPBAR.LE SB0, 0x0 ;  /* 0x000080000000791a */ /* 0x000fc80000000000 */
[----:B------:R-:W-:-:S04]  /*8fe0*/  UIADD3 UR4, UPT, UPT, UR4, 0x40, URZ ;  /* 0x0000004004047890 */ /* 0x000fc8000fffe0ff */
[----:B------:R-:W-:-:S09]  /*8ff0*/  UPRMT UR4, UR37, 0x654, UR4 ;  /* 0x0000065425047896 */ /* 0x000fd20008000004 */
[----:B------:R-:W-:Y:S01]  /*9000*/  SYNCS.ARRIVE.TRANS64.RED.A1T0 RZ, [UR4], RZ ;  /* 0x000000ffffff79a7 */ /* 0x000fe20008100404 */
[----:B------:R-:W-:Y:S05]  /*9010*/  EXIT ;  /* 0x000000000000794d */ /* 0x000fea0003800000 */
.L_x_19:
[----:B--2---:R2:W1:Y:S02]  /*9020*/  SYNCS.PHASECHK.TRANS64.TRYWAIT P0, [R2+URZ+0xe0], R3 ;  /* 0x0000e003020075a7 */ /* 0x00446400080011ff */
[----:B-1----:R-:W-:Y:S05]  /*9030*/  @!P0 NANOSLEEP.SYNCS 0x989680 ;  /* 0x009896800000895d */ /* 0x002fea0003900000 */
[----:B------:R-:W1:Y:S02]  /*9040*/  @!P0 SYNCS.PHASECHK.TRANS64 P0, [R2+URZ+0xe0], R3 ;  /* 0x0000e003020085a7 */ /* 0x000e6400080010ff */
[----:B-1----:R-:W-:Y:S05]  /*9050*/  @!P0 BRA `(.L_x_19) ;  /* 0xfffffffc00f08947 */ /* 0x002fea000383ffff */
[----:B------:R-:W-:Y:S05]  /*9060*/  BRA `(.L_x_129) ;  /* 0xffffff84004c7947 */ /* 0x000fea000383ffff */
.L_x_22:
[----:B-1----:R-:W-:-:S07]  /*9070*/  MOV R2, UR33 ;  /* 0x0000002100027c02 */ /* 0x002fce0008000f00 */
.L_x_130:
[----:B-1----:R1:W2:Y:S02]  /*9080*/  SYNCS.PHASECHK.TRANS64.TRYWAIT P0, [R2+URZ+0x10], R4 ;  /* 0x00001004020075a7 */ /* 0x0022a400080011ff */
[----:B--2---:R-:W-:Y:S05]  /*9090*/  @!P0 NANOSLEEP.SYNCS 0x989680 ;  /* 0x009896800000895d */ /* 0x004fea0003900000 */
[----:B------:R-:W2:Y:S02]  /*90a0*/  @!P0 SYNCS.PHASECHK.TRANS64 P0, [R2+URZ+0x10], R4 ;  /* 0x00001004020085a7 */ /* 0x000ea400080010ff */
[----:B--2---:R-:W-:Y:S05]  /*90b0*/  @!P0 BRA `(.L_x_130) ;  /* 0xfffffffc00f08947 */ /* 0x004fea000383ffff */
[----:B------:R-:W-:Y:S05]  /*90c0*/  BRA `(.L_x_21) ;  /* 0xffffff84009c7947 */ /* 0x000fea000383ffff */
.L_x_28:
[----:B-1----:R-:W-:-:S07]  /*90d0*/  MOV R2, UR33 ;  /* 0x0000002100027c02 */ /* 0x002fce0008000f00 */
.L_x_131:
[----:B-1----:R1:W2:Y:S02]  /*90e0*/  SYNCS.PHASECHK.TRANS64.TRYWAIT P0, [R2+URZ+0x10], R4 ;  /* 0x00001004020075a7 */ /* 0x0022a400080011ff */
[----:B--2---:R-:W-:Y:S05]  /*90f0*/  @!P0 NANOSLEEP.SYNCS 0x989680 ;  /* 0x009896800000895d */ /* 0x004fea0003900000 */
[----:B------:R-:W2:Y:S02]  /*9100*/  @!P0 SYNCS.PHASECHK.TRANS64 P0, [R2+URZ+0x10], R4 ;  /* 0x00001004020085a7 */ /* 0x000ea400080010ff */
[----:B--2---:R-:W-:Y:S05]  /*9110*/  @!P0 BRA `(.L_x_131) ;  /* 0xfffffffc00f08947 */ /* 0x004fea000383ffff */
[----:B------:R-:W-:Y:S05]  /*9120*/  BRA `(.L_x_27) ;  /* 0xffffff8800747947 */ /* 0x000fea000383ffff */
.L_x_32:
[----:B-1----:R1:W2:Y:S02]  /*9130*/  SYNCS.PHASECHK.TRANS64.TRYWAIT P0, [R2+URZ+0x70], R3 ;  /* 0x00007003020075a7 */ /* 0x0022a400080011ff */
[----:B--2---:R-:W-:Y:S05]  /*9140*/  @!P0 NANOSLEEP.SYNCS 0x989680 ;  /* 0x009896800000895d */ /* 0x004fea0003900000 */
[----:B------:R-:W2:Y:S02]  /*9150*/  @!P0 SYNCS.PHASECHK.TRANS64 P0, [R2+URZ+0x70], R3 ;  /* 0x00007003020085a7 */ /* 0x000ea400080010ff */
[----:B--2---:R-:W-:Y:S05]  /*9160*/  @!P0 BRA `(.L_x_32) ;  /* 0xfffffffc00f08947 */ /* 0x004fea000383ffff */
[----:B------:R-:W-:Y:S05]  /*9170*/  BRA `(.L_x_132) ;  /* 0xffffff8c002c7947 */ /* 0x000fea000383ffff */
.L_x_36:
[----:B----4-:R-:W-:-:S07]  /*9180*/  MOV R0, UR4 ;  /* 0x0000000400007c02 */ /* 0x010fce0008000f00 */
.L_x_133:
[----:B-1----:R1:W2:Y:S02]  /*9190*/  SYNCS.PHASECHK.TRANS64.TRYWAIT P0, [R0+URZ], R2 ;  /* 0x00000002000075a7 */ /* 0x0022a400080011ff */
[----:B--2---:R-:W-:Y:S05]  /*91a0*/  @!P0 NANOSLEEP.SYNCS 0x989680 ;  /* 0x009896800000895d */ /* 0x004fea0003900000 */
[----:B------:R-:W2:Y:S02]  /*91b0*/  @!P0 SYNCS.PHASECHK.TRANS64 P0, [R0+URZ], R2 ;  /* 0x00000002000085a7 */ /* 0x000ea400080010ff */
[----:B--2---:R-:W-:Y:S05]  /*91c0*/  @!P0 BRA `(.L_x_133) ;  /* 0xfffffffc00f08947 */ /* 0x004fea000383ffff */
[----:B------:R-:W-:Y:S05]  /*91d0*/  BRA `(.L_x_134) ;  /* 0xffffff90009c7947 */ /* 0x000fea000383ffff */
.L_x_39:
[----:B-1----:R1:W2:Y:S02]  /*91e0*/  SYNCS.PHASECHK.TRANS64.TRYWAIT P0, [R0+URZ+0xd0], R4 ;  /* 0x0000d004000075a7 */ /* 0x0022a400080011ff */
[----:B--2---:R-:W-:Y:S05]  /*91f0*/  @!P0 NANOSLEEP.SYNCS 0x989680 ;  /* 0x009896800000895d */ /* 0x004fea0003900000 */
[----:B------:R-:W2:Y:S02]  /*9200*/  @!P0 SYNCS.PHASECHK.TRANS64 P0, [R0+URZ+0xd0], R4 ;  /* 0x0000d004000085a7 */ /* 0x000ea400080010ff */
[----:B--2---:R-:W-:Y:S05]  /*9210*/  @!P0 BRA `(.L_x_39) ;  /* 0xfffffffc00f08947 */ /* 0x004fea000383ffff */
[----:B------:R-:W-:Y:S05]  /*9220*/  BRA `(.L_x_135) ;  /* 0xffffff9000f87947 */ /* 0x000fea000383ffff */
.L_x_40:
[----:B------:R-:W-:-:S07]  /*9230*/  MOV R0, UR5 ;  /* 0x0000000500007c02 */ /* 0x000fce0008000f00 */
.L_x_136:
[----:B-1----:R1:W2:Y:S02]  /*9240*/  SYNCS.PHASECHK.TRANS64.TRYWAIT P0, [R0+URZ+0x80], R5 ;  /* 0x00008005000075a7 */ /* 0x0022a400080011ff */
[----:B--2---:R-:W-:Y:S05]  /*9250*/  @!P0 NANOSLEEP.SYNCS 0x989680 ;  /* 0x009896800000895d */ /* 0x004fea0003900000 */
[----:B------:R-:W2:Y:S02]  /*9260*/  @!P0 SYNCS.PHASECHK.TRANS64 P0, [R0+URZ+0x80], R5 ;  /* 0x00008005000085a7 */ /* 0x000ea400080010ff */
[----:B--2---:R-:W-:Y:S05]  /*9270*/  @!P0 BRA `(.L_x_136) ;  /* 0xfffffffc00f08947 */ /* 0x004fea000383ffff */
[----:B------:R-:W-:Y:S05]  /*9280*/  BRA `(.L_x_137) ;  /* 0xffffff9400087947 */ /* 0x000fea000383ffff */
.L_x_41:
[----:B-1----:R1:W2:Y:S02]  /*9290*/  SYNCS.PHASECHK.TRANS64.TRYWAIT P1, [R0+URZ+0x70], R4 ;  /* 0x00007004000075a7 */ /* 0x0022a400080211ff */
[----:B--2---:R-:W-:Y:S05]  /*92a0*/  @!P1 NANOSLEEP.SYNCS 0x989680 ;  /* 0x009896800000995d */ /* 0x004fea0003900000 */
[----:B------:R-:W2:Y:S02]  /*92b0*/  @!P1 SYNCS.PHASECHK.TRANS64 P1, [R0+URZ+0x70], R4 ;  /* 0x00007004000095a7 */ /* 0x000ea400080210ff */
[----:B--2---:R-:W-:Y:S05]  /*92c0*/  @!P1 BRA `(.L_x_41) ;  /* 0xfffffffc00f09947 */ /* 0x004fea000383ffff */
[----:B------:R-:W-:Y:S05]  /*92d0*/  BRA `(.L_x_138) ;  /* 0xffffff9400387947 */ /* 0x000fea000383ffff */
.L_x_44:
[----:B------:R-:W-:-:S07]  /*92e0*/  MOV R0, UR5 ;  /* 0x0000000500007c02 */ /* 0x000fce0008000f00 */
.L_x_139:
[----:B-1----:R1:W2:Y:S02]  /*92f0*/  SYNCS.PHASECHK.TRANS64.TRYWAIT P0, [R0+URZ+0x80], R2 ;  /* 0x00008002000075a7 */ /* 0x0022a400080011ff */
[----:B--2---:R-:W-:Y:S05]  /*9300*/  @!P0 NANOSLEEP.SYNCS 0x989680 ;  /* 0x009896800000895d */ /* 0x004fea0003900000 */
[----:B------:R-:W2:Y:S02]  /*9310*/  @!P0 SYNCS.PHASECHK.TRANS64 P0, [R0+URZ+0x80], R2 ;  /* 0x00008002000085a7 */ /* 0x000ea400080010ff */
[----:B--2---:R-:W-:Y:S05]  /*9320*/  @!P0 BRA `(.L_x_139) ;  /* 0xfffffffc00f08947 */ /* 0x004fea000383ffff */
[----:B------:R-:W-:Y:S05]  /*9330*/  BRA `(.L_x_43) ;  /* 0xffffff94008c7947 */ /* 0x000fea000383ffff */
.L_x_51:
[----:B-1----:R1:W2:Y:S02]  /*9340*/  SYNCS.PHASECHK.TRANS64.TRYWAIT P1, [R0+URZ+0x70], R2 ;  /* 0x00007002000075a7 */ /* 0x0022a400080211ff */
[----:B--2---:R-:W-:Y:S05]  /*9350*/  @!P1 NANOSLEEP.SYNCS 0x989680 ;  /* 0x009896800000995d */ /* 0x004fea0003900000 */
[----:B------:R-:W2:Y:S02]  /*9360*/  @!P1 SYNCS.PHASECHK.TRANS64 P1, [R0+URZ+0x70], R2 ;  /* 0x00007002000095a7 */ /* 0x000ea400080210ff */
[----:B--2---:R-:W-:Y:S05]  /*9370*/  @!P1 BRA `(.L_x_51) ;  /* 0xfffffffc00f09947 */ /* 0x004fea000383ffff */
[----:B------:R-:W-:Y:S05]  /*9380*/  BRA `(.L_x_140) ;  /* 0xffffff9c001c7947 */ /* 0x000fea000383ffff */
.L_x_52:
[----:B------:R-:W-:-:S07]  /*9390*/  MOV R2, UR6 ;  /* 0x0000000600027c02 */ /* 0x000fce0008000f00 */
.L_x_141:
[----:B-1----:R1:W2:Y:S02]  /*93a0*/  SYNCS.PHASECHK.TRANS64.TRYWAIT P0, [R2+URZ+0xb0], R0 ;  /* 0x0000b000020075a7 */ /* 0x0022a400080011ff */
[----:B--2---:R-:W-:Y:S05]  /*93b0*/  @!P0 NANOSLEEP.SYNCS 0x989680 ;  /* 0x009896800000895d */ /* 0x004fea0003900000 */
[----:B------:R-:W2:Y:S02]  /*93c0*/  @!P0 SYNCS.PHASECHK.TRANS64 P0, [R2+URZ+0xb0], R0 ;  /* 0x0000b000020085a7 */ /* 0x000ea400080010ff */
[----:B--2---:R-:W-:Y:S05]  /*93d0*/  @!P0 BRA `(.L_x_141) ;  /* 0xfffffffc00f08947 */ /* 0x004fea000383ffff */
[----:B------:R-:W-:Y:S05]  /*93e0*/  BRA `(.L_x_142) ;  /* 0xffffff9c006c7947 */ /* 0x000fea000383ffff */
.L_x_55:
[----:B------:R-:W-:Y:S07]  /*93f0*/  MOV R0, UR11 ;  /* 0x0000000b00007c02 */ /* 0x000fee0008000f00 */
.L_x_143:
[----:B-1----:R1:W2:Y:S02]  /*9400*/  SYNCS.PHASECHK.TRANS64.TRYWAIT P0, [R0+URZ], R2 ;  /* 0x00000002000075a7 */ /* 0x0022a400080011ff */
[----:B--2---:R-:W-:Y:S05]  /*9410*/  @!P0 NANOSLEEP.SYNCS 0x989680 ;  /* 0x009896800000895d */ /* 0x004fea0003900000 */
[----:B------:R-:W2:Y:S02]  /*9420*/  @!P0 SYNCS.PHASECHK.TRANS64 P0, [R0+URZ], R2 ;  /* 0x00000002000085a7 */ /* 0x000ea400080010ff */
[----:B--2---:R-:W-:Y:S05]  /*9430*/  @!P0 BRA `(.L_x_143) ;  /* 0xfffffffc00f08947 */ /* 0x004fea000383ffff */
[----:B------:R-:W-:Y:S05]  /*9440*/  BRA `(.L_x_54) ;  /* 0xffffff9c00887947 */ /* 0x000fea000383ffff */
.L_x_58:
[----:B------:R-:W-:-:S07]  /*9450*/  MOV R0, UR6 ;  /* 0x0000000600007c02 */ /* 0x000fce0008000f00 */
.L_x_144:
[----:B--2---:R2:W4:Y:S02]  /*9460*/  SYNCS.PHASECHK.TRANS64.TRYWAIT P0, [R0+URZ], R2 ;  /* 0x00000002000075a7 */ /* 0x00452400080011ff */
[----:B----4-:R-:W-:Y:S05]  /*9470*/  @!P0 NANOSLEEP.SYNCS 0x989680 ;  /* 0x009896800000895d */ /* 0x010fea0003900000 */
[----:B------:R-:W4:Y:S02]  /*9480*/  @!P0 SYNCS.PHASECHK.TRANS64 P0, [R0+URZ], R2 ;  /* 0x00000002000085a7 */ /* 0x000f2400080010ff */
[----:B----4-:R-:W-:Y:S05]  /*9490*/  @!P0 BRA `(.L_x_144) ;  /* 0xfffffffc00f08947 */ /* 0x010fea000383ffff */
[----:B------:R-:W-:Y:S05]  /*94a0*/  BRA `(.L_x_145) ;  /* 0xffffffa000b47947 */ /* 0x000fea000383ffff */
.L_x_59:
[----:B------:R-:W-:-:S07]  /*94b0*/  MOV R0, UR6 ;  /* 0x0000000600007c02 */ /* 0x000fce0008000f00 */
.L_x_146:
[----:B-1----:R1:W2:Y:S02]  /*94c0*/  SYNCS.PHASECHK.TRANS64.TRYWAIT P0, [R0+URZ], R3 ;  /* 0x00000003000075a7 */ /* 0x0022a400080011ff */
[----:B--2---:R-:W-:Y:S05]  /*94d0*/  @!P0 NANOSLEEP.SYNCS 0x989680 ;  /* 0x009896800000895d */ /* 0x004fea0003900000 */
[----:B------:R-:W2:Y:S02]  /*94e0*/  @!P0 SYNCS.PHASECHK.TRANS64 P0, [R0+URZ], R3 ;  /* 0x00000003000085a7 */ /* 0x000ea400080010ff */
[----:B--2---:R-:W-:Y:S05]  /*94f0*/  @!P0 BRA `(.L_x_146) ;  /* 0xfffffffc00f08947 */ /* 0x004fea000383ffff */
[----:B------:R-:W-:Y:S05]  /*9500*/  BRA `(.L_x_147) ;  /* 0xffffffa000c07947 */ /* 0x000fea000383ffff */
.L_x_60:
[----:B------:R-:W-:-:S07]  /*9510*/  MOV R0, UR6 ;  /* 0x0000000600007c02 */ /* 0x000fce0008000f00 */
.L_x_148:
[----:B-1----:R1:W2:Y:S02]  /*9520*/  SYNCS.PHASECHK.TRANS64.TRYWAIT P0, [R0+URZ], R3 ;  /* 0x00000003000075a7 */ /* 0x0022a400080011ff */
[----:B--2---:R-:W-:Y:S05]  /*9530*/  @!P0 NANOSLEEP.SYNCS 0x989680 ;  /* 0x009896800000895d */ /* 0x004fea0003900000 */
[----:B------:R-:W2:Y:S02]  /*9540*/  @!P0 SYNCS.PHASECHK.TRANS64 P0, [R0+URZ], R3 ;  /* 0x00000003000085a7 */ /* 0x000ea400080010ff */
[----:B--2---:R-:W-:Y:S05]  /*9550*/  @!P0 BRA `(.L_x_148) ;  /* 0xfffffffc00f08947 */ /* 0x004fea000383ffff */
[----:B------:R-:W-:Y:S05]  /*9560*/  BRA `(.L_x_149) ;  /* 0xffffffa000cc7947 */ /* 0x000fea000383ffff */
.L_x_61:
[----:B-1----:R-:W-:-:S07]  /*9570*/  MOV R0, UR7 ;  /* 0x0000000700007c02 */ /* 0x002fce0008000f00 */
.L_x_150:
[----:B-1----:R1:W2:Y:S02]  /*9580*/  SYNCS.PHASECHK.TRANS64.TRYWAIT P0, [R0+URZ], R2 ;  /* 0x00000002000075a7 */ /* 0x0022a400080011ff */
[----:B--2---:R-:W-:Y:S05]  /*9590*/  @!P0 NANOSLEEP.SYNCS 0x989680 ;  /* 0x009896800000895d */ /* 0x004fea0003900000 */
[----:B------:R-:W2:Y:S02]  /*95a0*/  @!P0 SYNCS.PHASECHK.TRANS64 P0, [R0+URZ], R2 ;  /* 0x00000002000085a7 */ /* 0x000ea400080010ff */
[----:B--2---:R-:W-:Y:S05]  /*95b0*/  @!P0 BRA `(.L_x_150) ;  /* 0xfffffffc00f08947 */ /* 0x004fea000383ffff */
[----:B------:R-:W-:Y:S05]  /*95c0*/  BRA `(.L_x_151) ;  /* 0xffffffa000d87947 */ /* 0x000fea000383ffff */
.L_x_66:
[----:B--2---:R2:W3:Y:S02]  /*95d0*/  SYNCS.PHASECHK.TRANS64.TRYWAIT P0, [R0+URZ+0x70], R2 ;  /* 0x00007002000075a7 */ /* 0x0044e400080011ff */
[----:B---3--:R-:W-:Y:S05]  /*95e0*/  @!P0 NANOSLEEP.SYNCS 0x989680 ;  /* 0x009896800000895d */ /* 0x008fea0003900000 */
[----:B------:R-:W3:Y:S02]  /*95f0*/  @!P0 SYNCS.PHASECHK.TRANS64 P0, [R0+URZ+0x70], R2 ;  /* 0x00007002000085a7 */ /* 0x000ee400080010ff */
[----:B---3--:R-:W-:Y:S05]  /*9600*/  @!P0 BRA `(.L_x_66) ;  /* 0xfffffffc00f08947 */ /* 0x008fea000383ffff */
[----:B------:R-:W-:Y:S05]  /*9610*/  BRA `(.L_x_152) ;  /* 0xffffffa400e47947 */ /* 0x000fea000383ffff */
.L_x_69:
[----:B------:R-:W-:Y:S07]  /*9620*/  MOV R0, UR7 ;  /* 0x0000000700007c02 */ /* 0x000fee0008000f00 */
.L_x_153:
[----:B--2---:R2:W3:Y:S02]  /*9630*/  SYNCS.PHASECHK.TRANS64.TRYWAIT P0, [R0+URZ+0x68], R2 ;  /* 0x00006802000075a7 */ /* 0x0044e400080011ff */
[----:B---3--:R-:W-:Y:S05]  /*9640*/  @!P0 NANOSLEEP.SYNCS 0x989680 ;  /* 0x009896800000895d */ /* 0x008fea0003900000 */
[----:B------:R-:W3:Y:S02]  /*9650*/  @!P0 SYNCS.PHASECHK.TRANS64 P0, [R0+URZ+0x68], R2 ;  /* 0x00006802000085a7 */ /* 0x000ee400080010ff */
[----:B---3--:R-:W-:Y:S05]  /*9660*/  @!P0 BRA `(.L_x_153) ;  /* 0xfffffffc00f08947 */ /* 0x008fea000383ffff */
[----:B------:R-:W-:Y:S05]  /*9670*/  BRA `(.L_x_68) ;  /* 0xffffffa800c47947 */ /* 0x000fea000383ffff */
.L_x_72:
[----:B------:R-:W-:Y:S07]  /*9680*/  MOV R0, UR7 ;  /* 0x0000000700007c02 */ /* 0x000fee0008000f00 */
.L_x_154:
[----:B-1----:R1:W2:Y:S02]  /*9690*/  SYNCS.PHASECHK.TRANS64.TRYWAIT P0, [R0+URZ+0x40], R14 ;  /* 0x0000400e000075a7 */ /* 0x0022a400080011ff */
[----:B--2---:R-:W-:Y:S05]  /*96a0*/  @!P0 NANOSLEEP.SYNCS 0x989680 ;  /* 0x009896800000895d */ /* 0x004fea0003900000 */
[----:B------:R-:W2:Y:S02]  /*96b0*/  @!P0 SYNCS.PHASECHK.TRANS64 P0, [R0+URZ+0x40], R14 ;  /* 0x0000400e000085a7 */ /* 0x000ea400080010ff */
[----:B--2---:R-:W-:Y:S05]  /*96c0*/  @!P0 BRA `(.L_x_154) ;  /* 0xfffffffc00f08947 */ /* 0x004fea000383ffff */
[----:B------:R-:W-:Y:S05]  /*96d0*/  BRA `(.L_x_155) ;  /* 0xffffffac003c7947 */ /* 0x000fea000383ffff */
.L_x_73:
[----:B------:R-:W-:Y:S07]  /*96e0*/  MOV R0, UR7 ;  /* 0x0000000700007c02 */ /* 0x000fee0008000f00 */
.L_x_156:
[----:B-1----:R1:W2:Y:S02]  /*96f0*/  SYNCS.PHASECHK.TRANS64.TRYWAIT P0, [R0+URZ+0x48], R14 ;  /* 0x0000480e000075a7 */ /* 0x0022a400080011ff */
[----:B--2---:R-:W-:Y:S05]  /*9700*/  @!P0 NANOSLEEP.SYNCS 0x989680 ;  /* 0x009896800000895d */ /* 0x004fea0003900000 */
[----:B------:R-:W2:Y:S02]  /*9710*/  @!P0 SYNCS.PHASECHK.TRANS64 P0, [R0+URZ+0x48], R14 ;  /* 0x0000480e000085a7 */ /* 0x000ea400080010ff */
[----:B--2---:R-:W-:Y:S05]  /*9720*/  @!P0 BRA `(.L_x_156) ;  /* 0xfffffffc00f08947 */ /* 0x004fea000383ffff */
[----:B------:R-:W-:Y:S05]  /*9730*/  BRA `(.L_x_157) ;  /* 0xffffffac00747947 */ /* 0x000fea000383ffff */
.L_x_74:
[----:B------:R-:W-:Y:S07]  /*9740*/  MOV R0, UR7 ;  /* 0x0000000700007c02 */ /* 0x000fee0008000f00 */
.L_x_158:
[----:B-1----:R1:W2:Y:S02]  /*9750*/  SYNCS.PHASECHK.TRANS64.TRYWAIT P0, [R0+URZ+0x50], R14 ;  /* 0x0000500e000075a7 */ /* 0x0022a400080011ff */
[----:B--2---:R-:W-:Y:S05]  /*9760*/  @!P0 NANOSLEEP.SYNCS 0x989680 ;  /* 0x009896800000895d */ /* 0x004fea0003900000 */
[----:B------:R-:W2:Y:S02]  /*9770*/  @!P0 SYNCS.PHASECHK.TRANS64 P0, [R0+URZ+0x50], R14 ;  /* 0x0000500e000085a7 */ /* 0x000ea400080010ff */
[----:B--2---:R-:W-:Y:S05]  /*9780*/  @!P0 BRA `(.L_x_158) ;  /* 0xfffffffc00f08947 */ /* 0x004fea000383ffff */
[----:B------:R-:W-:Y:S05]  /*9790*/  BRA `(.L_x_159) ;  /* 0xffffffac00b87947 */ /* 0x000fea000383ffff */
.L_x_75:
[----:B------:R-:W-:Y:S07]  /*97a0*/  MOV R0, UR7 ;  /* 0x0000000700007c02 */ /* 0x000fee0008000f00 */
.L_x_160:
[----:B-1----:R1:W2:Y:S02]  /*97b0*/  SYNCS.PHASECHK.TRANS64.TRYWAIT P0, [R0+URZ+0x58], R14 ;  /* 0x0000580e000075a7 */ /* 0x0022a400080011ff */
[----:B--2---:R-:W-:Y:S05]  /*97c0*/  @!P0 NANOSLEEP.SYNCS 0x989680 ;  /* 0x009896800000895d */ /* 0x004fea0003900000 */
[----:B------:R-:W2:Y:S02]  /*97d0*/  @!P0 SYNCS.PHASECHK.TRANS64 P0, [R0+URZ+0x58], R14 ;  /* 0x0000580e000085a7 */ /* 0x000ea400080010ff */
[----:B--2---:R-:W-:Y:S05]  /*97e0*/  @!P0 BRA `(.L_x_160) ;  /* 0xfffffffc00f08947 */ /* 0x004fea000383ffff */
[----:B------:R-:W-:Y:S05]  /*97f0*/  BRA `(.L_x_161) ;  /* 0xffffffb0003c7947 */ /* 0x000fea000383ffff */
.L_x_77:
[----:B------:R-:W-:-:S07]  /*9800*/  MOV R0, UR7 ;  /* 0x0000000700007c02 */ /* 0x000fce0008000f00 */
.L_x_162:
[----:B-1----:R1:W3:Y:S02]  /*9810*/  SYNCS.PHASECHK.TRANS64.TRYWAIT P0, [R0+URZ+0x40], R2 ;  /* 0x00004002000075a7 */ /* 0x0022e400080011ff */
[----:B---3--:R-:W-:Y:S05]  /*9820*/  @!P0 NANOSLEEP.SYNCS 0x989680 ;  /* 0x009896800000895d */ /* 0x008fea0003900000 */
[----:B------:R-:W3:Y:S02]  /*9830*/  @!P0 SYNCS.PHASECHK.TRANS64 P0, [R0+URZ+0x40], R2 ;  /* 0x00004002000085a7 */ /* 0x000ee400080010ff */
[----:B---3--:R-:W-:Y:S05]  /*9840*/  @!P0 BRA `(.L_x_162) ;  /* 0xfffffffc00f08947 */ /* 0x008fea000383ffff */
[----:B------:R-:W-:Y:S05]  /*9850*/  BRA `(.L_x_163) ;  /* 0xffffffb000ac7947 */ /* 0x000fea000383ffff */
.L_x_78:
[----:B-1----:R-:W-:-:S07]  /*9860*/  MOV R0, UR7 ;  /* 0x0000000700007c02 */ /* 0x002fce0008000f00 */
.L_x_164:
[----:B-1----:R1:W3:Y:S02]  /*9870*/  SYNCS.PHASECHK.TRANS64.TRYWAIT P0, [R0+URZ+0x48], R2 ;  /* 0x00004802000075a7 */ /* 0x0022e400080011ff */
[----:B---3--:R-:W-:Y:S05]  /*9880*/  @!P0 NANOSLEEP.SYNCS 0x989680 ;  /* 0x009896800000895d */ /* 0x008fea0003900000 */
[----:B------:R-:W3:Y:S02]  /*9890*/  @!P0 SYNCS.PHASECHK.TRANS64 P0, [R0+URZ+0x48], R2 ;  /* 0x00004802000085a7 */ /* 0x000ee400080010ff */
[----:B---3--:R-:W-:Y:S05]  /*98a0*/  @!P0 BRA `(.L_x_164) ;  /* 0xfffffffc00f08947 */ /* 0x008fea000383ffff */
[----:B------:R-:W-:Y:S05]  /*98b0*/  BRA `(.L_x_165) ;  /* 0xffffffb0009c7947 */ /* 0x000fea000383ffff */
.L_x_79:
[----:B-1----:R-:W-:-:S07]  /*98c0*/  MOV R0, UR7 ;  /* 0x0000000700007c02 */ /* 0x002fce0008000f00 */
.L_x_166:
[----:B-1----:R1:W3:Y:S02]  /*98d0*/  SYNCS.PHASECHK.TRANS64.TRYWAIT P0, [R0+URZ+0x50], R2 ;  /* 0x00005002000075a7 */ /* 0x0022e400080011ff */
[----:B---3--:R-:W-:Y:S05]  /*98e0*/  @!P0 NANOSLEEP.SYNCS 0x989680 ;  /* 0x009896800000895d */ /* 0x008fea0003900000 */
[----:B------:R-:W3:Y:S02]  /*98f0*/  @!P0 SYNCS.PHASECHK.TRANS64 P0, [R0+URZ+0x50], R2 ;  /* 0x00005002000085a7 */ /* 0x000ee400080010ff */
[----:B---3--:R-:W-:Y:S05]  /*9900*/  @!P0 BRA `(.L_x_166) ;  /* 0xfffffffc00f08947 */ /* 0x008fea000383ffff */
[----:B------:R-:W-:Y:S05]  /*9910*/  BRA `(.L_x_167) ;  /* 0xffffffb0008c7947 */ /* 0x000fea000383ffff */
.L_x_81:
[----:B--2---:R2:W4:Y:S02]  /*9920*/  SYNCS.PHASECHK.TRANS64.TRYWAIT P0, [R0+URZ+0x70], R2 ;  /* 0x00007002000075a7 */ /* 0x00452400080011ff */
[----:B----4-:R-:W-:Y:S05]  /*9930*/  @!P0 NANOSLEEP.SYNCS 0x989680 ;  /* 0x009896800000895d */ /* 0x010fea0003900000 */
[----:B------:R-:W4:Y:S02]  /*9940*/  @!P0 SYNCS.PHASECHK.TRANS64 P0, [R0+URZ+0x70], R2 ;  /* 0x00007002000085a7 */ /* 0x000f2400080010ff */
[----:B----4-:R-:W-:Y:S05]  /*9950*/  @!P0 BRA `(.L_x_81) ;  /* 0xfffffffc00f08947 */ /* 0x010fea000383ffff */
[----:B------:R-:W-:Y:S05]  /*9960*/  BRA `(.L_x_168) ;  /* 0xffffffb400607947 */ /* 0x000fea000383ffff */
.L_x_92:
[----:B-1----:R-:W-:Y:S04]  /*9970*/  MOV R0, UR48 ;  /* 0x0000003000007c02 */ /* 0x002fe80008000f00 */
[----:B------:R1:W3:Y:S03]  /*9980*/  SYNCS.PHASECHK.TRANS64.TRYWAIT P1, [R0+URZ+0x20], R3 ;  /* 0x00002003000075a7 */ /* 0x0002e600080211ff */
[----:B---3--:R-:W-:Y:S05]  /*9990*/  @!P1 NANOSLEEP.SYNCS 0x989680 ;  /* 0x009896800000995d */ /* 0x008fea0003900000 */
[----:B------:R-:W3:Y:S02]  /*99a0*/  @!P1 SYNCS.PHASECHK.TRANS64 P1, [R0+URZ+0x20], R3 ;  /* 0x00002003000095a7 */ /* 0x000ee400080210ff */
[----:B---3--:R-:W-:Y:S05]  /*99b0*/  @!P1 BRA `(.L_x_92) ;  /* 0xfffffffc00ec9947 */ /* 0x008fea000383ffff */
[----:B------:R-:W-:Y:S05]  /*99c0*/  BRA `(.L_x_91) ;  /* 0xffffffc000987947 */ /* 0x000fea000383ffff */
.L_x_94:
[----:B-1----:R1:W2:Y:S02]  /*99d0*/  SYNCS.PHASECHK.TRANS64.TRYWAIT P0, [R64+URZ+0x90], R2 ;  /* 0x00009002400075a7 */ /* 0x0022a400080011ff */
[----:B--2---:R-:W-:Y:S05]  /*99e0*/  @!P0 NANOSLEEP.SYNCS 0x989680 ;  /* 0x009896800000895d */ /* 0x004fea0003900000 */
[----:B------:R-:W2:Y:S02]  /*99f0*/  @!P0 SYNCS.PHASECHK.TRANS64 P0, [R64+URZ+0x90], R2 ;  /* 0x00009002400085a7 */ /* 0x000ea400080010ff */
[----:B--2---:R-:W-:Y:S05]  /*9a00*/  @!P0 BRA `(.L_x_94) ;  /* 0xfffffffc00f08947 */ /* 0x004fea000383ffff */
[----:B------:R-:W-:Y:S05]  /*9a10*/  BRA `(.L_x_93) ;  /* 0xffffffc000c47947 */ /* 0x000fea000383ffff */
.L_x_103:
[----:B--2---:R2:W3:Y:S02]  /*9a20*/  SYNCS.PHASECHK.TRANS64.TRYWAIT P0, [R2+URZ+0x20], R0 ;  /* 0x00002000020075a7 */ /* 0x0044e400080011ff */
[----:B---3--:R-:W-:Y:S05]  /*9a30*/  @!P0 NANOSLEEP.SYNCS 0x989680 ;  /* 0x009896800000895d */ /* 0x008fea0003900000 */
[----:B------:R-:W3:Y:S02]  /*9a40*/  @!P0 SYNCS.PHASECHK.TRANS64 P0, [R2+URZ+0x20], R0 ;  /* 0x00002000020085a7 */ /* 0x000ee400080010ff */
[----:B---3--:R-:W-:Y:S05]  /*9a50*/  @!P0 BRA `(.L_x_103) ;  /* 0xfffffffc00f08947 */ /* 0x008fea000383ffff */
[----:B------:R-:W-:Y:S05]  /*9a60*/  BRA `(.L_x_102) ;  /* 0xffffffcc00a87947 */ /* 0x000fea000383ffff */
.L_x_111:
[----:B--2---:R2:W3:Y:S02]  /*9a70*/  SYNCS.PHASECHK.TRANS64.TRYWAIT P0, [R0+URZ+0x20], R5 ;  /* 0x00002005000075a7 */ /* 0x0044e400080011ff */
[----:B---3--:R-:W-:Y:S05]  /*9a80*/  @!P0 NANOSLEEP.SYNCS 0x989680 ;  /* 0x009896800000895d */ /* 0x008fea0003900000 */
[----:B------:R-:W3:Y:S02]  /*9a90*/  @!P0 SYNCS.PHASECHK.TRANS64 P0, [R0+URZ+0x20], R5 ;  /* 0x00002005000085a7 */ /* 0x000ee400080010ff */
[----:B---3--:R-:W-:Y:S05]  /*9aa0*/  @!P0 BRA `(.L_x_111) ;  /* 0xfffffffc00f08947 */ /* 0x008fea000383ffff */
[----:B------:R-:W-:Y:S05]  /*9ab0*/  BRA `(.L_x_110) ;  /* 0xffffffd800ac7947 */ /* 0x000fea000383ffff */
.L_x_119:
[----:B--2---:R2:W3:Y:S02]  /*9ac0*/  SYNCS.PHASECHK.TRANS64.TRYWAIT P0, [R2+URZ+0x20], R0 ;  /* 0x00002000020075a7 */ /* 0x0044e400080011ff */
[----:B---3--:R-:W-:Y:S05]  /*9ad0*/  @!P0 NANOSLEEP.SYNCS 0x989680 ;  /* 0x009896800000895d */ /* 0x008fea0003900000 */
[----:B------:R-:W3:Y:S02]  /*9ae0*/  @!P0 SYNCS.PHASECHK.TRANS64 P0, [R2+URZ+0x20], R0 ;  /* 0x00002000020085a7 */ /* 0x000ee400080010ff */
[----:B---3--:R-:W-:Y:S05]  /*9af0*/  @!P0 BRA `(.L_x_119) ;  /* 0xfffffffc00f08947 */ /* 0x008fea000383ffff */
[----:B------:R-:W-:Y:S05]  /*9b00*/  BRA `(.L_x_118) ;  /* 0xffffffe400b07947 */ /* 0x000fea000383ffff */
        .weak           $__internal_0_$__cuda_sm10x_tcgen05_guardrail_trap_col_being_dealloced_not_returned_by_alloc
        .type           $__internal_0_$__cuda_sm10x_tcgen05_guardrail_trap_col_being_dealloced_not_returned_by_alloc,@function
        .size           $__internal_0_$__cuda_sm10x_tcgen05_guardrail_trap_col_being_dealloced_not_returned_by_alloc,($__internal_1_$__cuda_sm10x_tcgen05_guardrail_trap_phase_invalid_during_alloc - $__internal_0_$__cuda_sm10x_tcgen05_guardrail_trap_col_being_dealloced_not_returned_by_alloc)
$__internal_0_$__cuda_sm10x_tcgen05_guardrail_trap_col_being_dealloced_not_returned_by_alloc:
[----:B------:R-:W-:Y:S05]  /*9b10*/  BPT.TRAP 0x1 ;  /* 0x000000040000795c */ /* 0x000fea0000300000 */
[----:B------:R-:W-:-:S04]  /*9b20*/  HFMA2 R3, -RZ, RZ, 0, 0 ;  /* 0x00000000ff037431 */ /* 0x000fc800000001ff */
[----:B------:R-:W-:Y:S05]  /*9b30*/  RET.REL.NODEC R2 `(_ZN7cutlass13device_kernelINS_4gemm6kernel13GemmUniversalIN4cute5tupleIJiiiiEEENS1_10collective13CollectiveMmaINS1_35MainloopSm100TmaUmmaWarpSpecializedILi2ELi2ELi4ENS5_IJNS4_1CILi1EEESB_SB_EEEEENS5_IJNSA_ILi64EEENSA_ILi256EEENSA_ILi128EEEEEENS_10bfloat16_tENS5_IJlSB_lEEESI_SJ_NS4_8TiledMMAINS4_8MMA_AtomIJNS4_20SM100_MMA_F16BF16_SSISI_SI_fLi64ELi256ELNS4_4UMMA5MajorE0ELSO_0ELNSN_7ScaleInE0ELSP_0EEEEEENS4_6LayoutISC_NS5_IJNSA_ILi0EEEST_ST_EEEEENS5_IJNS4_10UnderscoreESW_SW_EEEEENS4_13SM90_TMA_LOADENS4_14ComposedLayoutINS4_7SwizzleILi3ELi4ELi3EEENS4_18smem_ptr_flag_bitsILi16EEENSS_INS5_IJNSA_ILi8EEESE_EEENS5_IJSE_SB_EEEEEEEvNS4_8identityESZ_S19_vS1A_EENS_8epilogue10collective18CollectiveEpilogueINS1C_23Sm100TmaWarpSpecializedILi4ELi2ELi32ELb1ELb0EEEJSH_NS5_IJNSS_ISE_SB_EES1H_EEESI_SJ_SI_SJ_NS1C_6fusion15FusionCallbacksIS1G_NS1J_17LinearCombinationISI_fSI_fLNS_15FloatRoundStyleE2EEESH_S1I_JEEENS4_5SM1004TMEM4LOAD26SM100_TMEM_LOAD_16dp256b8xESZ_S19_NS4_17SM75_U32x4_LDSM_NENS4_14SM90_TMA_STOREES19_NS4_17SM90_U32x4_STSM_NENS4_39AutoVectorizingCopyWithAssumedAlignmentILi128EEEEEEvvEEEEvNT_6ParamsE) ;  /* 0xffffff6402307950 */ /* 0x000fea0003c3ffff */
        .weak           $__internal_1_$__cuda_sm10x_tcgen05_guardrail_trap_phase_invalid_during_alloc
        .type           $__internal_1_$__cuda_sm10x_tcgen05_guardrail_trap_phase_invalid_during_alloc,@function
        .size           $__internal_1_$__cuda_sm10x_tcgen05_guardrail_trap_phase_invalid_during_alloc,($__internal_2_$__cuda_sm10x_tcgen05_guardrail_trap_unallocated_columns_being_dealloced - $__internal_1_$__cuda_sm10x_tcgen05_guardrail_trap_phase_invalid_during_alloc)
$__internal_1_$__cuda_sm10x_tcgen05_guardrail_trap_phase_invalid_during_alloc:
[----:B------:R-:W-:Y:S05]  /*9b40*/  BPT.TRAP 0x1 ;  /* 0x000000040000795c */ /* 0x000fea0000300000 */
[----:B------:R-:W-:-:S04]  /*9b50*/  MOV R3, 0x0 ;  /* 0x0000000000037802 */ /* 0x000fc80000000f00 */
[----:B------:R-:W-:Y:S05]  /*9b60*/  RET.REL.NODEC R2 `(_ZN7cutlass13device_kernelINS_4gemm6kernel13GemmUniversalIN4cute5tupleIJiiiiEEENS1_10collective13CollectiveMmaINS1_35MainloopSm100TmaUmmaWarpSpecializedILi2ELi2ELi4ENS5_IJNS4_1CILi1EEESB_SB_EEEEENS5_IJNSA_ILi64EEENSA_ILi256EEENSA_ILi128EEEEEENS_10bfloat16_tENS5_IJlSB_lEEESI_SJ_NS4_8TiledMMAINS4_8MMA_AtomIJNS4_20SM100_MMA_F16BF16_SSISI_SI_fLi64ELi256ELNS4_4UMMA5MajorE0ELSO_0ELNSN_7ScaleInE0ELSP_0EEEEEENS4_6LayoutISC_NS5_IJNSA_ILi0EEEST_ST_EEEEENS5_IJNS4_10UnderscoreESW_SW_EEEEENS4_13SM90_TMA_LOADENS4_14ComposedLayoutINS4_7SwizzleILi3ELi4ELi3EEENS4_18smem_ptr_flag_bitsILi16EEENSS_INS5_IJNSA_ILi8EEESE_EEENS5_IJSE_SB_EEEEEEEvNS4_8identityESZ_S19_vS1A_EENS_8epilogue10collective18CollectiveEpilogueINS1C_23Sm100TmaWarpSpecializedILi4ELi2ELi32ELb1ELb0EEEJSH_NS5_IJNSS_ISE_SB_EES1H_EEESI_SJ_SI_SJ_NS1C_6fusion15FusionCallbacksIS1G_NS1J_17LinearCombinationISI_fSI_fLNS_15FloatRoundStyleE2EEESH_S1I_JEEENS4_5SM1004TMEM4LOAD26SM100_TMEM_LOAD_16dp256b8xESZ_S19_NS4_17SM75_U32x4_LDSM_NENS4_14SM90_TMA_STOREES19_NS4_17SM90_U32x4_STSM_NENS4_39AutoVectorizingCopyWithAssumedAlignmentILi128EEEEEEvvEEEEvNT_6ParamsE) ;  /* 0xffffff6402247950 */ /* 0x000fea0003c3ffff */
        .weak           $__internal_2_$__cuda_sm10x_tcgen05_guardrail_trap_unallocated_columns_being_dealloced
        .type           $__internal_2_$__cuda_sm10x_tcgen05_guardrail_trap_unallocated_columns_being_dealloced,@function
        .size           $__internal_2_$__cuda_sm10x_tcgen05_guardrail_trap_unallocated_columns_being_dealloced,(.L_x_170 - $__internal_2_$__cuda_sm10x_tcgen05_guardrail_trap_unallocated_columns_being_dealloced)
$__internal_2_$__cuda_sm10x_tcgen05_guardrail_trap_unallocated_columns_being_dealloced:
[----:B------:R-:W-:Y:S05]  /*9b70*/  BPT.TRAP 0x1 ;  /* 0x000000040000795c */ /* 0x000fea0000300000 */
[----:B------:R-:W-:-:S04]  /*9b80*/  HFMA2 R3, -RZ, RZ, 0, 0 ;  /* 0x00000000ff037431 */ /* 0x000fc800000001ff */
[----:B------:R-:W-:Y:S05]  /*9b90*/  RET.REL.NODEC R2 `(_ZN7cutlass13device_kernelINS_4gemm6kernel13GemmUniversalIN4cute5tupleIJiiiiEEENS1_10collective13CollectiveMmaINS1_35MainloopSm100TmaUmmaWarpSpecializedILi2ELi2ELi4ENS5_IJNS4_1CILi1EEESB_SB_EEEEENS5_IJNSA_ILi64EEENSA_ILi256EEENSA_ILi128EEEEEENS_10bfloat16_tENS5_IJlSB_lEEESI_SJ_NS4_8TiledMMAINS4_8MMA_AtomIJNS4_20SM100_MMA_F16BF16_SSISI_SI_fLi64ELi256ELNS4_4UMMA5MajorE0ELSO_0ELNSN_7ScaleInE0ELSP_0EEEEEENS4_6LayoutISC_NS5_IJNSA_ILi0EEEST_ST_EEEEENS5_IJNS4_10UnderscoreESW_SW_EEEEENS4_13SM90_TMA_LOADENS4_14ComposedLayoutINS4_7SwizzleILi3ELi4ELi3EEENS4_18smem_ptr_flag_bitsILi16EEENSS_INS5_IJNSA_ILi8EEESE_EEENS5_IJSE_SB_EEEEEEEvNS4_8identityESZ_S19_vS1A_EENS_8epilogue10collective18CollectiveEpilogueINS1C_23Sm100TmaWarpSpecializedILi4ELi2ELi32ELb1ELb0EEEJSH_NS5_IJNSS_ISE_SB_EES1H_EEESI_SJ_SI_SJ_NS1C_6fusion15FusionCallbacksIS1G_NS1J_17LinearCombinationISI_fSI_fLNS_15FloatRoundStyleE2EEESH_S1I_JEEENS4_5SM1004TMEM4LOAD26SM100_TMEM_LOAD_16dp256b8xESZ_S19_NS4_17SM75_U32x4_LDSM_NENS4_14SM90_TMA_STOREES19_NS4_17SM90_U32x4_STSM_NENS4_39AutoVectorizingCopyWithAssumedAlignmentILi128EEEEEEvvEEEEvNT_6ParamsE) ;  /* 0xffffff6402187950 */ /* 0x000fea0003c3ffff */
.L_x_169:
[----:B------:R-:W-:-:S00]  /*9ba0*/  BRA `(.L_x_169) ;  /* 0xfffffffc00fc7947 */ /* 0x000fc0000383ffff */
[----:B------:R-:W-:-:S00]  /*9bb0*/  NOP ;  /* 0x0000000000007918 */ /* 0x000fc00000000000 */
        /* <DEDUP_REMOVED lines=12> */
.L_x_170:


//--------------------- .nv.global.init           --------------------------
	.section	.nv.global.init,"aw",@progbits
.nv.global.init:
	.type		$str$27,@object
	.size		$str$27,($str$28 - $str$27)
$str$27:
        /*0000*/ 	.byte	0x28, 0x61, 0x64, 0x64, 0x72, 0x65, 0x73, 0x73, 0x20, 0x26, 0x20, 0x6d, 0x61, 0x73, 0x6b, 0x29
        /*0010*/ 	.byte	0x20, 0x3d, 0x3d, 0x20, 0x30, 0x00
	.type		$str$28,@object
	.size		$str$28,($str$26 - $str$28)
$str$28:
        /*0016*/ 	.byte	0x2f, 0x74, 0x6d, 0x70, 0x2f, 0x63, 0x75, 0x74, 0x6c, 0x61, 0x73, 0x73, 0x5f, 0x73, 0x77, 0x65
        /*0026*/ 	.byte	0x65, 0x70, 0x5f, 0x73, 0x72, 0x63, 0x2f, 0x69, 0x6e, 0x63, 0x6c, 0x75, 0x64, 0x65, 0x2f, 0x63
        /*0036*/ 	.byte	0x75, 0x74, 0x65, 0x2f, 0x70, 0x6f, 0x69, 0x6e, 0x74, 0x65, 0x72, 0x5f, 0x66, 0x6c, 0x61, 0x67
        /*0046*/ 	.byte	0x67, 0x65, 0x64, 0x2e, 0x68, 0x70, 0x70, 0x00
	.type		$str$26,@object
	.size		$str$26,($str$25 - $str$26)
$str$26:
        /*004e*/ 	.byte	0x2f, 0x74, 0x6d, 0x70, 0x2f, 0x63, 0x75, 0x74, 0x6c, 0x61, 0x73, 0x73, 0x5f, 0x73, 0x77, 0x65
        /*005e*/ 	.byte	0x65, 0x70, 0x5f, 0x73, 0x72, 0x63, 0x2f, 0x69, 0x6e, 0x63, 0x6c, 0x75, 0x64, 0x65, 0x2f, 0x63
        /*006e*/ 	.byte	0x75, 0x74, 0x65, 0x2f, 0x61, 0x74, 0x6f, 0x6d, 0x2f, 0x63, 0x6f, 0x70, 0x79, 0x5f, 0x74, 0x72
        /*007e*/ 	.byte	0x61, 0x69, 0x74, 0x73, 0x5f, 0x73, 0x6d, 0x31, 0x30, 0x30, 0x2e, 0x68, 0x70, 0x70, 0x00
	.type		$str$25,@object
	.size		$str$25,(__unnamed_1 - $str$25)
$str$25:
        /*008d*/ 	.byte	0x28, 0x28, 0x75, 0x69, 0x6e, 0x74, 0x33, 0x32, 0x5f, 0x74, 0x28, 0x74, 0x68, 0x72, 0x65, 0x61
        /*009d*/ 	.byte	0x64, 0x49, 0x64, 0x78, 0x2e, 0x78, 0x29, 0x20, 0x2f, 0x20, 0x33, 0x32, 0x29, 0x20, 0x25, 0x20
        /*00ad*/ 	.byte	0x34, 0x29, 0x20, 0x3d, 0x3d, 0x20, 0x28, 0x28, 0x28, 0x74, 0x6d, 0x65, 0x6d, 0x5f, 0x61, 0x64
        /*00bd*/ 	.byte	0x64, 0x72, 0x20, 0x3e, 0x3e, 0x20, 0x31, 0x36, 0x29, 0x20, 0x2f, 0x20, 0x33, 0x32, 0x29, 0x20
        /*00cd*/ 	.byte	0x25, 0x20, 0x34, 0x29, 0x00
	.type		__unnamed_1,@object
	.size		__unnamed_1,(__unnamed_2 - __unnamed_1)
__unnamed_1:
        /*00d2*/ 	.byte	0x61, 0x75, 0x74, 0x6f, 0x20, 0x63, 0x75, 0x74, 0x65, 0x3a, 0x3a, 0x61, 0x73, 0x5f, 0x70, 0x6f
        /* <DEDUP_REMOVED lines=24> */
        /*0262*/ 	.byte	0x30, 0x39, 0x36, 0x3e, 0x3e, 0x3e, 0x3e, 0x5d, 0x00
	.type		__unnamed_2,@object
	.size		__unnamed_2,(.L_2 - __unnamed_2)
__unnamed_2:
        /* <DEDUP_REMOVED lines=46> */
        /*054b*/ 	.byte	0x75, 0x74, 0x65, 0x3a, 0x3a, 0x43, 0x3c, 0x30, 0x3e, 0x3e, 0x3e, 0x3e, 0x5d, 0x00
.L_2:


//--------------------- .nv.shared._ZN7cutlass13device_kernelINS_4gemm6kernel13GemmUniversalIN4cute5tupleIJiiiiEEENS1_10collective13CollectiveMmaINS1_35MainloopSm100TmaUmmaWarpSpecializedILi2ELi2ELi4ENS5_IJNS4_1CILi1EEESB_SB_EEEEENS5_IJNSA_ILi64EEENSA_ILi256EEENSA_ILi128EEEEEENS_10bfloat16_tENS5_IJlSB_lEEESI_SJ_NS4_8TiledMMAINS4_8MMA_AtomIJNS4_20SM100_MMA_F16BF16_SSISI_SI_fLi64ELi256ELNS4_4UMMA5MajorE0ELSO_0ELNSN_7ScaleInE0ELSP_0EEEEEENS4_6LayoutISC_NS5_IJNSA_ILi0EEEST_ST_EEEEENS5_IJNS4_10UnderscoreESW_SW_EEEEENS4_13SM90_TMA_LOADENS4_14ComposedLayoutINS4_7SwizzleILi3ELi4ELi3EEENS4_18smem_ptr_flag_bitsILi16EEENSS_INS5_IJNSA_ILi8EEESE_EEENS5_IJSE_SB_EEEEEEEvNS4_8identityESZ_S19_vS1A_EENS_8epilogue10collective18CollectiveEpilogueINS1C_23Sm100TmaWarpSpecializedILi4ELi2ELi32ELb1ELb0EEEJSH_NS5_IJNSS_ISE_SB_EES1H_EEESI_SJ_SI_SJ_NS1C_6fusion15FusionCallbacksIS1G_NS1J_17LinearCombinationISI_fSI_fLNS_15FloatRoundStyleE2EEESH_S1I_JEEENS4_5SM1004TMEM4LOAD26SM100_TMEM_LOAD_16dp256b8xESZ_S19_NS4_17SM75_U32x4_LDSM_NENS4_14SM90_TMA_STOREES19_NS4_17SM90_U32x4_STSM_NENS4_39AutoVectorizingCopyWithAssumedAlignmentILi128EEEEEEvvEEEEvNT_6ParamsE --------------------------
	.section	.nv.shared._ZN7cutlass13device_kernelINS_4gemm6kernel13GemmUniversalIN4cute5tupleIJiiiiEEENS1_10collective13CollectiveMmaINS1_35MainloopSm100TmaUmmaWarpSpecializedILi2ELi2ELi4ENS5_IJNS4_1CILi1EEESB_SB_EEEEENS5_IJNSA_ILi64EEENSA_ILi256EEENSA_ILi128EEEEEENS_10bfloat16_tENS5_IJlSB_lEEESI_SJ_NS4_8TiledMMAINS4_8MMA_AtomIJNS4_20SM100_MMA_F16BF16_SSISI_SI_fLi64ELi256ELNS4_4UMMA5MajorE0ELSO_0ELNSN_7ScaleInE0ELSP_0EEEEEENS4_6LayoutISC_NS5_IJNSA_ILi0EEEST_ST_EEEEENS5_IJNS4_10UnderscoreESW_SW_EEEEENS4_13SM90_TMA_LOADENS4_14ComposedLayoutINS4_7SwizzleILi3ELi4ELi3EEENS4_18smem_ptr_flag_bitsILi16EEENSS_INS5_IJNSA_ILi8EEESE_EEENS5_IJSE_SB_EEEEEEEvNS4_8identityESZ_S19_vS1A_EENS_8epilogue10collective18CollectiveEpilogueINS1C_23Sm100TmaWarpSpecializedILi4ELi2ELi32ELb1ELb0EEEJSH_NS5_IJNSS_ISE_SB_EES1H_EEESI_SJ_SI_SJ_NS1C_6fusion15FusionCallbacksIS1G_NS1J_17LinearCombinationISI_fSI_fLNS_15FloatRoundStyleE2EEESH_S1I_JEEENS4_5SM1004TMEM4LOAD26SM100_TMEM_LOAD_16dp256b8xESZ_S19_NS4_17SM75_U32x4_LDSM_NENS4_14SM90_TMA_STOREES19_NS4_17SM90_U32x4_STSM_NENS4_39AutoVectorizingCopyWithAssumedAlignmentILi128EEEEEEvvEEEEvNT_6ParamsE,"aw",@nobits
	.sectionflags	@""
	.align	16
	.zero		1024


//--------------------- .nv.shared.reserved.0     --------------------------
	.section	.nv.shared.reserved.0,"aw",@nobits
	.weak		__nv_reservedSMEM_offset_0_alias
	.size		__nv_reservedSMEM_offset_0_alias, 0, 64
	.other		__nv_reservedSMEM_offset_0_alias,@"STO_CUDA_RESERVED_SHARED STV_DEFAULT"
__nv_reservedSMEM_offset_0_alias:
	.zero		0
.nv.shared.reserved.0:
	.zero		64
	.weak		__nv_reservedSMEM_tcgen05_partition
	.type		__nv_reservedSMEM_tcgen05_partition,@object
	.size		__nv_reservedSMEM_tcgen05_partition,(.L_0 - __nv_reservedSMEM_tcgen05_partition)
__nv_reservedSMEM_tcgen05_partition:
	.zero		32
.L_0:


//--------------------- .nv.global                --------------------------
	.section	.nv.global,"aw",@nobits
.nv.global:
	.type		_ZN39_INTERNAL_d72934ee_4_k_cu_dbfc0be3_73054cute1_E,@object
	.size		_ZN39_INTERNAL_d72934ee_4_k_cu_dbfc0be3_73054cute1_E,(_ZN39_INTERNAL_d72934ee_4_k_cu_dbfc0be3_73054cuda3std3__45__cpo6cbeginE - _ZN39_INTERNAL_d72934ee_4_k_cu_dbfc0be3_73054cute1_E)
_ZN39_INTERNAL_d72934ee_4_k_cu_dbfc0be3_73054cute1_E:
	.zero		1
	.type		_ZN39_INTERNAL_d72934ee_4_k_cu_dbfc0be3_73054cuda3std3__45__cpo6cbeginE,@object
	.size		_ZN39_INTERNAL_d72934ee_4_k_cu_dbfc0be3_73054cuda3std3__45__cpo6cbeginE,(_ZN39_INTERNAL_d72934ee_4_k_cu_dbfc0be3_73054cuda3std3__48in_placeE - _ZN39_INTERNAL_d72934ee_4_k_cu_dbfc0be3_73054cuda3std3__45__cpo6cbeginE)
_ZN39_INTERNAL_d72934ee_4_k_cu_dbfc0be3_73054cuda3std3__45__cpo6cbeginE:
	.zero		1
	.type		_ZN39_INTERNAL_d72934ee_4_k_cu_dbfc0be3_73054cuda3std3__48in_placeE,@object
	.size		_ZN39_INTERNAL_d72934ee_4_k_cu_dbfc0be3_73054cuda3std3__48in_placeE,(_ZN39_INTERNAL_d72934ee_4_k_cu_dbfc0be3_73054cuda3std6ranges3__45__cpo9iter_moveE - _ZN39_INTERNAL_d72934ee_4_k_cu_dbfc0be3_73054cuda3std3__48in_placeE)
_ZN39_INTERNAL_d72934ee_4_k_cu_dbfc0be3_73054cuda3std3__48in_placeE:
	.zero		1
	.type		_ZN39_INTERNAL_d72934ee_4_k_cu_dbfc0be3_73054cuda3std6ranges3__45__cpo9iter_moveE,@object
	.size		_ZN39_INTERNAL_d72934ee_4_k_cu_dbfc0be3_73054cuda3std6ranges3__45__cpo9iter_moveE,(_ZN39_INTERNAL_d72934ee_4_k_cu_dbfc0be3_73054cuda3std3__45__cpo5beginE - _ZN39_INTERNAL_d72934ee_4_k_cu_dbfc0be3_73054cuda3std6ranges3__45__cpo9iter_moveE)
_ZN39_INTERNAL_d72934ee_4_k_cu_dbfc0be3_73054cuda3std6ranges3__45__cpo9iter_moveE:
	.zero		1
	.type		_ZN39_INTERNAL_d72934ee_4_k_cu_dbfc0be3_73054cuda3std3__45__cpo5beginE,@object
	.size		_ZN39_INTERNAL_d72934ee_4_k_cu_dbfc0be3_73054cuda3std3__45__cpo5beginE,(_ZN39_INTERNAL_d72934ee_4_k_cu_dbfc0be3_73054cuda3std3__441_GLOBAL__N__d72934ee_4_k_cu_dbfc0be3_73056ignoreE - _ZN39_INTERNAL_d72934ee_4_k_cu_dbfc0be3_73054cuda3std3__45__cpo5beginE)
_ZN39_INTERNAL_d72934ee_4_k_cu_dbfc0be3_73054cuda3std3__45__cpo5beginE:
	.zero		1
	.type		_ZN39_INTERNAL_d72934ee_4_k_cu_dbfc0be3_73054cuda3std3__441_GLOBAL__N__d72934ee_4_k_cu_dbfc0be3_73056ignoreE,@object
	.size		_ZN39_INTERNAL_d72934ee_4_k_cu_dbfc0be3_73054cuda3std3__441_GLOBAL__N__d72934ee_4_k_cu_dbfc0be3_73056ignoreE,(_ZN39_INTERNAL_d72934ee_4_k_cu_dbfc0be3_73054cute7productE - _ZN39_INTERNAL_d72934ee_4_k_cu_dbfc0be3_73054cuda3std3__441_GLOBAL__N__d72934ee_4_k_cu_dbfc0be3_73056ignoreE)
_ZN39_INTERNAL_d72934ee_4_k_cu_dbfc0be3_73054cuda3std3__441_GLOBAL__N__d72934ee_4_k_cu_dbfc0be3_73056ignoreE:
	.zero		1
	.type		_ZN39_INTERNAL_d72934ee_4_k_cu_dbfc0be3_73054cute7productE,@object
	.size		_ZN39_INTERNAL_d72934ee_4_k_cu_dbfc0be3_73054cute7productE,(_ZN39_INTERNAL_d72934ee_4_k_cu_dbfc0be3_73054cuda3std3__45__cpo3endE - _ZN39_INTERNAL_d72934ee_4_k_cu_dbfc0be3_73054cute7productE)
_ZN39_INTERNAL_d72934ee_4_k_cu_dbfc0be3_73054cute7productE:
	.zero		1
	.type		_ZN39_INTERNAL_d72934ee_4_k_cu_dbfc0be3_73054cuda3std3__45__cpo3endE,@object
	.size		_ZN39_INTERNAL_d72934ee_4_k_cu_dbfc0be3_73054cuda3std3__45__cpo3endE,(_ZN39_INTERNAL_d72934ee_4_k_cu_dbfc0be3_73054cuda3std3__419piecewise_constructE - _ZN39_INTERNAL_d72934ee_4_k_cu_dbfc0be3_73054cuda3std3__45__cpo3endE)
_ZN39_INTERNAL_d72934ee_4_k_cu_dbfc0be3_73054cuda3std3__45__cpo3endE:
	.zero		1
	.type		_ZN39_INTERNAL_d72934ee_4_k_cu_dbfc0be3_73054cuda3std3__419piecewise_constructE,@object
	.size		_ZN39_INTERNAL_d72934ee_4_k_cu_dbfc0be3_73054cuda3std3__419piecewise_constructE,(_ZN39_INTERNAL_d72934ee_4_k_cu_dbfc0be3_73054cuda3std3__45__cpo4cendE - _ZN39_INTERNAL_d72934ee_4_k_cu_dbfc0be3_73054cuda3std3__419piecewise_constructE)
_ZN39_INTERNAL_d72934ee_4_k_cu_dbfc0be3_73054cuda3std3__419piecewise_constructE:
	.zero		1
	.type		_ZN39_INTERNAL_d72934ee_4_k_cu_dbfc0be3_73054cuda3std3__45__cpo4cendE,@object
	.size		_ZN39_INTERNAL_d72934ee_4_k_cu_dbfc0be3_73054cuda3std3__45__cpo4cendE,(_ZN39_INTERNAL_d72934ee_4_k_cu_dbfc0be3_73054cuda3std6ranges3__45__cpo4swapE - _ZN39_INTERNAL_d72934ee_4_k_cu_dbfc0be3_73054cuda3std3__45__cpo4cendE)
_ZN39_INTERNAL_d72934ee_4_k_cu_dbfc0be3_73054cuda3std3__45__cpo4cendE:
	.zero		1
	.type		_ZN39_INTERNAL_d72934ee_4_k_cu_dbfc0be3_73054cuda3std6ranges3__45__cpo4swapE,@object
	.size		_ZN39_INTERNAL_d72934ee_4_k_cu_dbfc0be3_73054cuda3std6ranges3__45__cpo4swapE,(.L_10 - _ZN39_INTERNAL_d72934ee_4_k_cu_dbfc0be3_73054cuda3std6ranges3__45__cpo4swapE)
_ZN39_INTERNAL_d72934ee_4_k_cu_dbfc0be3_73054cuda3std6ranges3__45__cpo4swapE:
	.zero		1
.L_10:


//--------------------- .nv.constant0._ZN7cutlass13device_kernelINS_4gemm6kernel13GemmUniversalIN4cute5tupleIJiiiiEEENS1_10collective13CollectiveMmaINS1_35MainloopSm100TmaUmmaWarpSpecializedILi2ELi2ELi4ENS5_IJNS4_1CILi1EEESB_SB_EEEEENS5_IJNSA_ILi64EEENSA_ILi256EEENSA_ILi128EEEEEENS_10bfloat16_tENS5_IJlSB_lEEESI_SJ_NS4_8TiledMMAINS4_8MMA_AtomIJNS4_20SM100_MMA_F16BF16_SSISI_SI_fLi64ELi256ELNS4_4UMMA5MajorE0ELSO_0ELNSN_7ScaleInE0ELSP_0EEEEEENS4_6LayoutISC_NS5_IJNSA_ILi0EEEST_ST_EEEEENS5_IJNS4_10UnderscoreESW_SW_EEEEENS4_13SM90_TMA_LOADENS4_14ComposedLayoutINS4_7SwizzleILi3ELi4ELi3EEENS4_18smem_ptr_flag_bitsILi16EEENSS_INS5_IJNSA_ILi8EEESE_EEENS5_IJSE_SB_EEEEEEEvNS4_8identityESZ_S19_vS1A_EENS_8epilogue10collective18CollectiveEpilogueINS1C_23Sm100TmaWarpSpecializedILi4ELi2ELi32ELb1ELb0EEEJSH_NS5_IJNSS_ISE_SB_EES1H_EEESI_SJ_SI_SJ_NS1C_6fusion15FusionCallbacksIS1G_NS1J_17LinearCombinationISI_fSI_fLNS_15FloatRoundStyleE2EEESH_S1I_JEEENS4_5SM1004TMEM4LOAD26SM100_TMEM_LOAD_16dp256b8xESZ_S19_NS4_17SM75_U32x4_LDSM_NENS4_14SM90_TMA_STOREES19_NS4_17SM90_U32x4_STSM_NENS4_39AutoVectorizingCopyWithAssumedAlignmentILi128EEEEEEvvEEEEvNT_6ParamsE --------------------------
	.section	.nv.constant0._ZN7cutlass13device_kernelINS_4gemm6kernel13GemmUniversalIN4cute5tupleIJiiiiEEENS1_10collective13CollectiveMmaINS1_35MainloopSm100TmaUmmaWarpSpecializedILi2ELi2ELi4ENS5_IJNS4_1CILi1EEESB_SB_EEEEENS5_IJNSA_ILi64EEENSA_ILi256EEENSA_ILi128EEEEEENS_10bfloat16_tENS5_IJlSB_lEEESI_SJ_NS4_8TiledMMAINS4_8MMA_AtomIJNS4_20SM100_MMA_F16BF16_SSISI_SI_fLi64ELi256ELNS4_4UMMA5MajorE0ELSO_0ELNSN_7ScaleInE0ELSP_0EEEEEENS4_6LayoutISC_NS5_IJNSA_ILi0EEEST_ST_EEEEENS5_IJNS4_10UnderscoreESW_SW_EEEEENS4_13SM90_TMA_LOADENS4_14ComposedLayoutINS4_7SwizzleILi3ELi4ELi3EEENS4_18smem_ptr_flag_bitsILi16EEENSS_INS5_IJNSA_ILi8EEESE_EEENS5_IJSE_SB_EEEEEEEvNS4_8identityESZ_S19_vS1A_EENS_8epilogue10collective18CollectiveEpilogueINS1C_23Sm100TmaWarpSpecializedILi4ELi2ELi32ELb1ELb0EEEJSH_NS5_IJNSS_ISE_SB_EES1H_EEESI_SJ_SI_SJ_NS1C_6fusion15FusionCallbacksIS1G_NS1J_17LinearCombinationISI_fSI_fLNS_15FloatRoundStyleE2EEESH_S1I_JEEENS4_5SM1004TMEM4LOAD26SM100_TMEM_LOAD_16dp256b8xESZ_S19_NS4_17SM75_U32x4_LDSM_NENS4_14SM90_TMA_STOREES19_NS4_17SM90_U32x4_STSM_NENS4_39AutoVectorizingCopyWithAssumedAlignmentILi128EEEEEEvvEEEEvNT_6ParamsE,"a",@progbits
	.sectionflags	@""
	.align	4
.nv.constant0._ZN7cutlass13device_kernelINS_4gemm6kernel13GemmUniversalIN4cute5tupleIJiiiiEEENS1_10collective13CollectiveMmaINS1_35MainloopSm100TmaUmmaWarpSpecializedILi2ELi2ELi4ENS5_IJNS4_1CILi1EEESB_SB_EEEEENS5_IJNSA_ILi64EEENSA_ILi256EEENSA_ILi128EEEEEENS_10bfloat16_tENS5_IJlSB_lEEESI_SJ_NS4_8TiledMMAINS4_8MMA_AtomIJNS4_20SM100_MMA_F16BF16_SSISI_SI_fLi64ELi256ELNS4_4UMMA5MajorE0ELSO_0ELNSN_7ScaleInE0ELSP_0EEEEEENS4_6LayoutISC_NS5_IJNSA_ILi0EEEST_ST_EEEEENS5_IJNS4_10UnderscoreESW_SW_EEEEENS4_13SM90_TMA_LOADENS4_14ComposedLayoutINS4_7SwizzleILi3ELi4ELi3EEENS4_18smem_ptr_flag_bitsILi16EEENSS_INS5_IJNSA_ILi8EEESE_EEENS5_IJSE_SB_EEEEEEEvNS4_8identityESZ_S19_vS1A_EENS_8epilogue10collective18CollectiveEpilogueINS1C_23Sm100TmaWarpSpecializedILi4ELi2ELi32ELb1ELb0EEEJSH_NS5_IJNSS_ISE_SB_EES1H_EEESI_SJ_SI_SJ_NS1C_6fusion15FusionCallbacksIS1G_NS1J_17LinearCombinationISI_fSI_fLNS_15FloatRoundStyleE2EEESH_S1I_JEEENS4_5SM1004TMEM4LOAD26SM100_TMEM_LOAD_16dp256b8xESZ_S19_NS4_17SM75_U32x4_LDSM_NENS4_14SM90_TMA_STOREES19_NS4_17SM90_U32x4_STSM_NENS4_39AutoVectorizingCopyWithAssumedAlignmentILi128EEEEEEvvEEEEvNT_6ParamsE:
	.zero		2944


//--------------------- SYMBOLS --------------------------

	.type		.nv.reservedSmem.offset0,@object
	.size		.nv.reservedSmem.offset0,0x4
	.type		.nv.reservedSmem.cap,@object
	.size		.nv.reservedSmem.cap,0x4
	.type		__assertfail,@function
